//
// Generated by NVIDIA NVVM Compiler
//
// Compiler Build ID: CL-36424714
// Cuda compilation tools, release 13.0, V13.0.88
// Based on NVVM 20.0.0
//

.version 9.0
.target sm_100
.address_size 64

	// .globl	_Z11find_linealPcS_iiPi
.extern .func  (.param .b32 func_retval0) vprintf
(
	.param .b64 vprintf_param_0,
	.param .b64 vprintf_param_1
)
;
.global .align 1 .b8 $str[20] = {73, 109, 32, 108, 111, 111, 107, 105, 110, 103, 32, 97, 116, 32, 121, 111, 117, 32, 10};
.global .align 1 .b8 $str$1[11] = {32, 37, 100, 32, 45, 32, 37, 100, 32, 10};
.global .align 1 .b8 $str$2[26] = {40, 32, 37, 100, 32, 45, 32, 37, 100, 32, 45, 32, 37, 100, 32, 45, 32, 37, 100, 32, 45, 45, 32, 41, 10};
.global .align 1 .b8 $str$3[23] = {40, 32, 37, 100, 32, 45, 32, 37, 100, 32, 45, 32, 37, 100, 32, 45, 32, 37, 100, 32, 41, 10};
.global .align 1 .b8 $str$4[2] = {10};

.visible .entry _Z11find_linealPcS_iiPi(
	.param .u64 .ptr .align 1 _Z11find_linealPcS_iiPi_param_0,
	.param .u64 .ptr .align 1 _Z11find_linealPcS_iiPi_param_1,
	.param .u32 _Z11find_linealPcS_iiPi_param_2,
	.param .u32 _Z11find_linealPcS_iiPi_param_3,
	.param .u64 .ptr .align 1 _Z11find_linealPcS_iiPi_param_4
)
{
	.local .align 16 .b8 	__local_depot0[16];
	.reg .b64 	%SP;
	.reg .b64 	%SPL;
	.reg .pred 	%p<30>;
	.reg .b16 	%rs<15>;
	.reg .b32 	%r<199>;
	.reg .b64 	%rd<103>;

	mov.u64 	%SPL, __local_depot0;
	cvta.local.u64 	%SP, %SPL;
	ld.param.u64 	%rd20, [_Z11find_linealPcS_iiPi_param_0];
	ld.param.u64 	%rd21, [_Z11find_linealPcS_iiPi_param_1];
	ld.param.u32 	%r66, [_Z11find_linealPcS_iiPi_param_2];
	ld.param.u32 	%r67, [_Z11find_linealPcS_iiPi_param_3];
	ld.param.u64 	%rd22, [_Z11find_linealPcS_iiPi_param_4];
	cvta.to.global.u64 	%rd1, %rd21;
	cvta.to.global.u64 	%rd2, %rd22;
	add.u64 	%rd23, %SP, 0;
	add.u64 	%rd3, %SPL, 0;
	mov.u32 	%r68, %ntid.x;
	mov.u32 	%r69, %ctaid.x;
	mov.u32 	%r70, %tid.x;
	mad.lo.s32 	%r71, %r68, %r69, %r70;
	mov.u32 	%r72, %ntid.y;
	mov.u32 	%r73, %ctaid.y;
	mov.u32 	%r74, %tid.y;
	mad.lo.s32 	%r75, %r72, %r73, %r74;
	setp.ne.s32 	%p1, %r75, 1;
	setp.ne.s32 	%p2, %r71, 1;
	or.pred  	%p3, %p1, %p2;
	@%p3 bra 	$L__BB0_34;
	mov.u64 	%rd24, $str;
	cvta.global.u64 	%rd25, %rd24;
	{ // callseq 0, 0
	.param .b64 param0;
	st.param.b64 	[param0], %rd25;
	.param .b64 param1;
	st.param.b64 	[param1], 0;
	.param .b32 retval0;
	call.uni (retval0), 
	vprintf, 
	(
	param0, 
	param1
	);
	ld.param.b32 	%r76, [retval0];
	} // callseq 0
	st.local.v2.u32 	[%rd3], {%r66, %r67};
	mov.u64 	%rd26, $str$1;
	cvta.global.u64 	%rd27, %rd26;
	{ // callseq 1, 0
	.param .b64 param0;
	st.param.b64 	[param0], %rd27;
	.param .b64 param1;
	st.param.b64 	[param1], %rd23;
	.param .b32 retval0;
	call.uni (retval0), 
	vprintf, 
	(
	param0, 
	param1
	);
	ld.param.b32 	%r78, [retval0];
	} // callseq 1
	setp.lt.s32 	%p4, %r66, 2;
	@%p4 bra 	$L__BB0_33;
	setp.lt.s32 	%p5, %r67, 2;
	@%p5 bra 	$L__BB0_27;
	add.s32 	%r94, %r67, -1;
	add.s32 	%r1, %r67, -2;
	and.b32  	%r2, %r94, 3;
	and.b32  	%r95, %r94, -4;
	neg.s32 	%r3, %r95;
	cvta.to.global.u64 	%rd4, %rd20;
	mov.b32 	%r183, 1;
	mov.u64 	%rd98, $str$4;
	mov.u64 	%rd67, $str$2;
	mov.u64 	%rd79, $str$3;
$L__BB0_4:
	setp.lt.u32 	%p10, %r1, 3;
	mul.lo.s32 	%r5, %r183, %r67;
	sub.s32 	%r6, %r5, %r67;
	cvt.s64.s32 	%rd33, %r183;
	add.s64 	%rd5, %rd4, %rd33;
	mov.b32 	%r193, 1;
	@%p10 bra 	$L__BB0_16;
	mul.wide.u32 	%rd34, %r5, 4;
	add.s64 	%rd35, %rd2, %rd34;
	add.s64 	%rd102, %rd35, 8;
	mov.b32 	%r188, 1;
	mov.b32 	%r186, 2;
	mov.u32 	%r184, %r5;
	mov.u32 	%r185, %r6;
	mov.u32 	%r187, %r3;
$L__BB0_6:
	cvt.s64.s32 	%rd36, %r188;
	add.s64 	%rd8, %rd1, %rd36;
	cvt.s64.s32 	%rd37, %r6;
	add.s64 	%rd38, %rd37, %rd36;
	shl.b64 	%rd39, %rd38, 2;
	add.s64 	%rd40, %rd2, %rd39;
	add.s64 	%rd9, %rd40, 4;
	cvt.s64.s32 	%rd41, %r5;
	add.s64 	%rd42, %rd41, %rd36;
	shl.b64 	%rd43, %rd42, 2;
	add.s64 	%rd44, %rd2, %rd43;
	add.s32 	%r12, %r184, 1;
	add.s32 	%r13, %r185, 1;
	st.local.v4.u32 	[%rd3], {%r12, %r184, %r185, %r13};
	mov.u64 	%rd45, $str$2;
	cvta.global.u64 	%rd46, %rd45;
	add.u64 	%rd47, %SP, 0;
	{ // callseq 7, 0
	.param .b64 param0;
	st.param.b64 	[param0], %rd46;
	.param .b64 param1;
	st.param.b64 	[param1], %rd47;
	.param .b32 retval0;
	call.uni (retval0), 
	vprintf, 
	(
	param0, 
	param1
	);
	ld.param.b32 	%r99, [retval0];
	} // callseq 7
	mul.wide.u32 	%rd48, %r12, 4;
	add.s64 	%rd10, %rd2, %rd48;
	ld.global.u32 	%r101, [%rd10];
	ld.global.u32 	%r102, [%rd44+-4];
	ld.global.u32 	%r103, [%rd40+-4];
	mul.wide.s32 	%rd49, %r13, 4;
	add.s64 	%rd11, %rd2, %rd49;
	ld.global.u32 	%r104, [%rd11];
	st.local.v4.u32 	[%rd3], {%r101, %r102, %r103, %r104};
	mov.u64 	%rd50, $str$3;
	cvta.global.u64 	%rd51, %rd50;
	{ // callseq 8, 0
	.param .b64 param0;
	st.param.b64 	[param0], %rd51;
	.param .b64 param1;
	st.param.b64 	[param1], %rd47;
	.param .b32 retval0;
	call.uni (retval0), 
	vprintf, 
	(
	param0, 
	param1
	);
	ld.param.b32 	%r105, [retval0];
	} // callseq 8
	ld.global.u8 	%rs1, [%rd5+-1];
	ld.global.u8 	%rs2, [%rd8+-1];
	setp.eq.s16 	%p11, %rs1, %rs2;
	selp.b32 	%r107, 1, -1, %p11;
	ld.global.u32 	%r14, [%rd44+-4];
	ld.global.u32 	%r108, [%rd40+-4];
	add.s32 	%r189, %r108, %r107;
	setp.lt.s32 	%p12, %r14, %r189;
	@%p12 bra 	$L__BB0_8;
	ld.global.u32 	%r109, [%rd11];
	max.s32 	%r189, %r14, %r109;
$L__BB0_8:
	st.global.u32 	[%rd10], %r189;
	add.s32 	%r18, %r184, 2;
	add.s32 	%r19, %r185, 2;
	st.local.v4.u32 	[%rd3], {%r18, %r12, %r13, %r19};
	mov.u64 	%rd52, $str$2;
	cvta.global.u64 	%rd53, %rd52;
	add.u64 	%rd54, %SP, 0;
	{ // callseq 9, 0
	.param .b64 param0;
	st.param.b64 	[param0], %rd53;
	.param .b64 param1;
	st.param.b64 	[param1], %rd54;
	.param .b32 retval0;
	call.uni (retval0), 
	vprintf, 
	(
	param0, 
	param1
	);
	ld.param.b32 	%r110, [retval0];
	} // callseq 9
	ld.global.u32 	%r112, [%rd102];
	ld.global.u32 	%r113, [%rd10];
	ld.global.u32 	%r114, [%rd11];
	ld.global.u32 	%r115, [%rd9];
	st.local.v4.u32 	[%rd3], {%r112, %r113, %r114, %r115};
	mov.u64 	%rd55, $str$3;
	cvta.global.u64 	%rd56, %rd55;
	{ // callseq 10, 0
	.param .b64 param0;
	st.param.b64 	[param0], %rd56;
	.param .b64 param1;
	st.param.b64 	[param1], %rd54;
	.param .b32 retval0;
	call.uni (retval0), 
	vprintf, 
	(
	param0, 
	param1
	);
	ld.param.b32 	%r116, [retval0];
	} // callseq 10
	ld.global.u8 	%rs3, [%rd5+-1];
	ld.global.u8 	%rs4, [%rd8];
	setp.eq.s16 	%p13, %rs3, %rs4;
	selp.b32 	%r118, 1, -1, %p13;
	ld.global.u32 	%r20, [%rd10];
	ld.global.u32 	%r119, [%rd11];
	add.s32 	%r190, %r119, %r118;
	setp.lt.s32 	%p14, %r20, %r190;
	@%p14 bra 	$L__BB0_10;
	ld.global.u32 	%r120, [%rd9];
	max.s32 	%r190, %r20, %r120;
$L__BB0_10:
	st.global.u32 	[%rd102], %r190;
	add.s32 	%r24, %r184, 3;
	add.s32 	%r25, %r185, 3;
	st.local.v4.u32 	[%rd3], {%r24, %r18, %r19, %r25};
	cvta.global.u64 	%rd58, %rd52;
	add.u64 	%rd59, %SP, 0;
	{ // callseq 11, 0
	.param .b64 param0;
	st.param.b64 	[param0], %rd58;
	.param .b64 param1;
	st.param.b64 	[param1], %rd59;
	.param .b32 retval0;
	call.uni (retval0), 
	vprintf, 
	(
	param0, 
	param1
	);
	ld.param.b32 	%r121, [retval0];
	} // callseq 11
	ld.global.u32 	%r123, [%rd102+4];
	ld.global.u32 	%r124, [%rd102];
	ld.global.u32 	%r125, [%rd9];
	ld.global.u32 	%r126, [%rd9+4];
	st.local.v4.u32 	[%rd3], {%r123, %r124, %r125, %r126};
	mov.u64 	%rd60, $str$3;
	cvta.global.u64 	%rd61, %rd60;
	{ // callseq 12, 0
	.param .b64 param0;
	st.param.b64 	[param0], %rd61;
	.param .b64 param1;
	st.param.b64 	[param1], %rd59;
	.param .b32 retval0;
	call.uni (retval0), 
	vprintf, 
	(
	param0, 
	param1
	);
	ld.param.b32 	%r127, [retval0];
	} // callseq 12
	ld.global.u8 	%rs5, [%rd5+-1];
	ld.global.u8 	%rs6, [%rd8+1];
	setp.eq.s16 	%p15, %rs5, %rs6;
	selp.b32 	%r129, 1, -1, %p15;
	ld.global.u32 	%r26, [%rd102];
	ld.global.u32 	%r130, [%rd9];
	add.s32 	%r191, %r130, %r129;
	setp.lt.s32 	%p16, %r26, %r191;
	@%p16 bra 	$L__BB0_12;
	ld.global.u32 	%r131, [%rd9+4];
	max.s32 	%r191, %r26, %r131;
$L__BB0_12:
	st.global.u32 	[%rd102+4], %r191;
	add.s32 	%r184, %r184, 4;
	add.s32 	%r185, %r185, 4;
	st.local.v4.u32 	[%rd3], {%r184, %r24, %r25, %r185};
	cvta.global.u64 	%rd63, %rd52;
	{ // callseq 13, 0
	.param .b64 param0;
	st.param.b64 	[param0], %rd63;
	.param .b64 param1;
	st.param.b64 	[param1], %rd59;
	.param .b32 retval0;
	call.uni (retval0), 
	vprintf, 
	(
	param0, 
	param1
	);
	ld.param.b32 	%r132, [retval0];
	} // callseq 13
	ld.global.u32 	%r134, [%rd102+8];
	ld.global.u32 	%r135, [%rd102+4];
	ld.global.u32 	%r136, [%rd9+4];
	ld.global.u32 	%r137, [%rd9+8];
	st.local.v4.u32 	[%rd3], {%r134, %r135, %r136, %r137};
	mov.u64 	%rd65, $str$3;
	cvta.global.u64 	%rd66, %rd65;
	{ // callseq 14, 0
	.param .b64 param0;
	st.param.b64 	[param0], %rd66;
	.param .b64 param1;
	st.param.b64 	[param1], %rd59;
	.param .b32 retval0;
	call.uni (retval0), 
	vprintf, 
	(
	param0, 
	param1
	);
	ld.param.b32 	%r138, [retval0];
	} // callseq 14
	ld.global.u8 	%rs7, [%rd5+-1];
	ld.global.u8 	%rs8, [%rd8+2];
	setp.eq.s16 	%p17, %rs7, %rs8;
	selp.b32 	%r140, 1, -1, %p17;
	ld.global.u32 	%r32, [%rd102+4];
	ld.global.u32 	%r141, [%rd9+4];
	add.s32 	%r192, %r141, %r140;
	setp.lt.s32 	%p18, %r32, %r192;
	@%p18 bra 	$L__BB0_14;
	ld.global.u32 	%r142, [%rd9+8];
	max.s32 	%r192, %r32, %r142;
$L__BB0_14:
	st.global.u32 	[%rd102+8], %r192;
	add.s32 	%r188, %r188, 4;
	add.s32 	%r187, %r187, 4;
	add.s32 	%r186, %r186, 4;
	add.s64 	%rd102, %rd102, 16;
	setp.ne.s32 	%p19, %r187, 0;
	@%p19 bra 	$L__BB0_6;
	add.s32 	%r193, %r186, -1;
$L__BB0_16:
	setp.eq.s32 	%p20, %r2, 0;
	@%p20 bra 	$L__BB0_26;
	add.s32 	%r41, %r193, %r5;
	add.s32 	%r143, %r41, -1;
	add.s32 	%r43, %r193, %r6;
	add.s32 	%r42, %r43, -1;
	st.local.v4.u32 	[%rd3], {%r41, %r143, %r42, %r43};
	cvta.global.u64 	%rd68, %rd67;
	{ // callseq 15, 0
	.param .b64 param0;
	st.param.b64 	[param0], %rd68;
	.param .b64 param1;
	st.param.b64 	[param1], %rd23;
	.param .b32 retval0;
	call.uni (retval0), 
	vprintf, 
	(
	param0, 
	param1
	);
	ld.param.b32 	%r144, [retval0];
	} // callseq 15
	mul.wide.u32 	%rd70, %r41, 4;
	add.s64 	%rd13, %rd2, %rd70;
	ld.global.u32 	%r146, [%rd13];
	cvt.s64.s32 	%rd71, %r5;
	cvt.s64.s32 	%rd72, %r193;
	add.s64 	%rd73, %rd72, %rd71;
	shl.b64 	%rd74, %rd73, 2;
	add.s64 	%rd14, %rd2, %rd74;
	ld.global.u32 	%r147, [%rd14+-4];
	cvt.s64.s32 	%rd75, %r6;
	add.s64 	%rd76, %rd72, %rd75;
	shl.b64 	%rd77, %rd76, 2;
	add.s64 	%rd15, %rd2, %rd77;
	ld.global.u32 	%r148, [%rd15+-4];
	mul.wide.s32 	%rd78, %r43, 4;
	add.s64 	%rd16, %rd2, %rd78;
	ld.global.u32 	%r149, [%rd16];
	st.local.v4.u32 	[%rd3], {%r146, %r147, %r148, %r149};
	cvta.global.u64 	%rd80, %rd79;
	{ // callseq 16, 0
	.param .b64 param0;
	st.param.b64 	[param0], %rd80;
	.param .b64 param1;
	st.param.b64 	[param1], %rd23;
	.param .b32 retval0;
	call.uni (retval0), 
	vprintf, 
	(
	param0, 
	param1
	);
	ld.param.b32 	%r150, [retval0];
	} // callseq 16
	ld.global.u8 	%rs9, [%rd5+-1];
	add.s64 	%rd17, %rd1, %rd72;
	ld.global.u8 	%rs10, [%rd17+-1];
	setp.eq.s16 	%p21, %rs9, %rs10;
	selp.b32 	%r152, 1, -1, %p21;
	ld.global.u32 	%r44, [%rd14+-4];
	ld.global.u32 	%r153, [%rd15+-4];
	add.s32 	%r194, %r153, %r152;
	setp.lt.s32 	%p22, %r44, %r194;
	@%p22 bra 	$L__BB0_19;
	ld.global.u32 	%r154, [%rd16];
	max.s32 	%r194, %r44, %r154;
$L__BB0_19:
	setp.eq.s32 	%p23, %r2, 1;
	st.global.u32 	[%rd13], %r194;
	@%p23 bra 	$L__BB0_26;
	add.s32 	%r48, %r41, 1;
	add.s32 	%r49, %r42, 2;
	st.local.v4.u32 	[%rd3], {%r48, %r41, %r43, %r49};
	mov.u64 	%rd81, $str$2;
	cvta.global.u64 	%rd82, %rd81;
	add.u64 	%rd83, %SP, 0;
	{ // callseq 17, 0
	.param .b64 param0;
	st.param.b64 	[param0], %rd82;
	.param .b64 param1;
	st.param.b64 	[param1], %rd83;
	.param .b32 retval0;
	call.uni (retval0), 
	vprintf, 
	(
	param0, 
	param1
	);
	ld.param.b32 	%r155, [retval0];
	} // callseq 17
	mul.wide.u32 	%rd84, %r48, 4;
	add.s64 	%rd18, %rd2, %rd84;
	ld.global.u32 	%r157, [%rd18];
	mul.wide.u32 	%rd85, %r67, 4;
	add.s64 	%rd86, %rd16, %rd85;
	ld.global.u32 	%r158, [%rd86];
	ld.global.u32 	%r159, [%rd16];
	ld.global.u32 	%r160, [%rd15+4];
	st.local.v4.u32 	[%rd3], {%r157, %r158, %r159, %r160};
	mov.u64 	%rd87, $str$3;
	cvta.global.u64 	%rd88, %rd87;
	{ // callseq 18, 0
	.param .b64 param0;
	st.param.b64 	[param0], %rd88;
	.param .b64 param1;
	st.param.b64 	[param1], %rd83;
	.param .b32 retval0;
	call.uni (retval0), 
	vprintf, 
	(
	param0, 
	param1
	);
	ld.param.b32 	%r161, [retval0];
	} // callseq 18
	ld.global.u8 	%rs11, [%rd5+-1];
	ld.global.u8 	%rs12, [%rd17];
	setp.eq.s16 	%p24, %rs11, %rs12;
	selp.b32 	%r163, 1, -1, %p24;
	ld.global.u32 	%r50, [%rd86];
	ld.global.u32 	%r164, [%rd16];
	add.s32 	%r195, %r164, %r163;
	setp.lt.s32 	%p25, %r50, %r195;
	@%p25 bra 	$L__BB0_22;
	ld.global.u32 	%r165, [%rd15+4];
	max.s32 	%r195, %r50, %r165;
$L__BB0_22:
	setp.eq.s32 	%p26, %r2, 2;
	st.global.u32 	[%rd18], %r195;
	@%p26 bra 	$L__BB0_26;
	add.s32 	%r166, %r41, 2;
	add.s32 	%r167, %r42, 3;
	st.local.v4.u32 	[%rd3], {%r166, %r48, %r49, %r167};
	cvta.global.u64 	%rd90, %rd81;
	{ // callseq 19, 0
	.param .b64 param0;
	st.param.b64 	[param0], %rd90;
	.param .b64 param1;
	st.param.b64 	[param1], %rd83;
	.param .b32 retval0;
	call.uni (retval0), 
	vprintf, 
	(
	param0, 
	param1
	);
	ld.param.b32 	%r168, [retval0];
	} // callseq 19
	cvt.u64.u32 	%rd92, %r5;
	cvt.u64.u32 	%rd93, %r193;
	add.s64 	%rd94, %rd93, %rd92;
	shl.b64 	%rd95, %rd94, 2;
	add.s64 	%rd19, %rd2, %rd95;
	ld.global.u32 	%r170, [%rd19+8];
	ld.global.u32 	%r171, [%rd14+4];
	ld.global.u32 	%r172, [%rd15+4];
	ld.global.u32 	%r173, [%rd15+8];
	st.local.v4.u32 	[%rd3], {%r170, %r171, %r172, %r173};
	cvta.global.u64 	%rd97, %rd87;
	{ // callseq 20, 0
	.param .b64 param0;
	st.param.b64 	[param0], %rd97;
	.param .b64 param1;
	st.param.b64 	[param1], %rd83;
	.param .b32 retval0;
	call.uni (retval0), 
	vprintf, 
	(
	param0, 
	param1
	);
	ld.param.b32 	%r174, [retval0];
	} // callseq 20
	ld.global.u8 	%rs13, [%rd5+-1];
	ld.global.u8 	%rs14, [%rd17+1];
	setp.eq.s16 	%p27, %rs13, %rs14;
	selp.b32 	%r176, 1, -1, %p27;
	ld.global.u32 	%r54, [%rd14+4];
	ld.global.u32 	%r177, [%rd15+4];
	add.s32 	%r196, %r177, %r176;
	setp.lt.s32 	%p28, %r54, %r196;
	@%p28 bra 	$L__BB0_25;
	ld.global.u32 	%r178, [%rd15+8];
	max.s32 	%r196, %r54, %r178;
$L__BB0_25:
	st.global.u32 	[%rd19+8], %r196;
$L__BB0_26:
	cvta.global.u64 	%rd99, %rd98;
	{ // callseq 21, 0
	.param .b64 param0;
	st.param.b64 	[param0], %rd99;
	.param .b64 param1;
	st.param.b64 	[param1], 0;
	.param .b32 retval0;
	call.uni (retval0), 
	vprintf, 
	(
	param0, 
	param1
	);
	ld.param.b32 	%r179, [retval0];
	} // callseq 21
	add.s32 	%r183, %r183, 1;
	setp.eq.s32 	%p29, %r183, %r66;
	@%p29 bra 	$L__BB0_33;
	bra.uni 	$L__BB0_4;
$L__BB0_27:
	add.s32 	%r59, %r66, -1;
	add.s32 	%r80, %r66, -2;
	and.b32  	%r60, %r59, 3;
	setp.lt.u32 	%p6, %r80, 3;
	@%p6 bra 	$L__BB0_30;
	and.b32  	%r61, %r59, -4;
	mov.b32 	%r197, 0;
	mov.u64 	%rd29, $str$4;
$L__BB0_29:
	cvta.global.u64 	%rd30, %rd29;
	{ // callseq 2, 0
	.param .b64 param0;
	st.param.b64 	[param0], %rd30;
	.param .b64 param1;
	st.param.b64 	[param1], 0;
	.param .b32 retval0;
	call.uni (retval0), 
	vprintf, 
	(
	param0, 
	param1
	);
	ld.param.b32 	%r82, [retval0];
	} // callseq 2
	{ // callseq 3, 0
	.param .b64 param0;
	st.param.b64 	[param0], %rd30;
	.param .b64 param1;
	st.param.b64 	[param1], 0;
	.param .b32 retval0;
	call.uni (retval0), 
	vprintf, 
	(
	param0, 
	param1
	);
	ld.param.b32 	%r84, [retval0];
	} // callseq 3
	{ // callseq 4, 0
	.param .b64 param0;
	st.param.b64 	[param0], %rd30;
	.param .b64 param1;
	st.param.b64 	[param1], 0;
	.param .b32 retval0;
	call.uni (retval0), 
	vprintf, 
	(
	param0, 
	param1
	);
	ld.param.b32 	%r86, [retval0];
	} // callseq 4
	{ // callseq 5, 0
	.param .b64 param0;
	st.param.b64 	[param0], %rd30;
	.param .b64 param1;
	st.param.b64 	[param1], 0;
	.param .b32 retval0;
	call.uni (retval0), 
	vprintf, 
	(
	param0, 
	param1
	);
	ld.param.b32 	%r88, [retval0];
	} // callseq 5
	add.s32 	%r197, %r197, 4;
	setp.ne.s32 	%p7, %r197, %r61;
	@%p7 bra 	$L__BB0_29;
$L__BB0_30:
	setp.eq.s32 	%p8, %r60, 0;
	@%p8 bra 	$L__BB0_33;
	mov.b32 	%r198, 0;
	mov.u64 	%rd31, $str$4;
$L__BB0_32:
	.pragma "nounroll";
	cvta.global.u64 	%rd32, %rd31;
	{ // callseq 6, 0
	.param .b64 param0;
	st.param.b64 	[param0], %rd32;
	.param .b64 param1;
	st.param.b64 	[param1], 0;
	.param .b32 retval0;
	call.uni (retval0), 
	vprintf, 
	(
	param0, 
	param1
	);
	ld.param.b32 	%r91, [retval0];
	} // callseq 6
	add.s32 	%r198, %r198, 1;
	setp.ne.s32 	%p9, %r198, %r60;
	@%p9 bra 	$L__BB0_32;
$L__BB0_33:
	mov.u64 	%rd100, $str$4;
	cvta.global.u64 	%rd101, %rd100;
	{ // callseq 22, 0
	.param .b64 param0;
	st.param.b64 	[param0], %rd101;
	.param .b64 param1;
	st.param.b64 	[param1], 0;
	.param .b32 retval0;
	call.uni (retval0), 
	vprintf, 
	(
	param0, 
	param1
	);
	ld.param.b32 	%r181, [retval0];
	} // callseq 22
$L__BB0_34:
	ret;

}


// ===== COMPILED SASS (sm_100) =====

	.target	sm_100

	.elftype	@"ET_EXEC"


//--------------------- .note.nv.tkinfo           --------------------------
	.section	.note.nv.tkinfo,"",@"SHT_NOTE"
	.sectionflags	@"SHF_NOTE_NV_TKINFO"
	.tkinfo
        /*0018*/ 	.word	0x00000002
        /*0030*/ 	.string	""
        /*0030*/ 	.string	"ptxas"
        /*0030*/ 	.string	"Cuda compilation tools, release 13.0, V13.0.88"
        /*0030*/ 	.string	"Build cuda_13.0.r13.0/compiler.36424714_0"
        /*0030*/ 	.string	"-arch sm_100 -m 64 "



//--------------------- .note.nv.cuinfo           --------------------------
	.section	.note.nv.cuinfo,"",@"SHT_NOTE"
	.sectionflags	@"SHF_NOTE_NV_CUINFO"
        /*0018*/ 	.short	0x0002
        /*001a*/ 	.short	0x0064
        /*001c*/ 	.short	0x0082
	.zero		2


//--------------------- .nv.info                  --------------------------
	.section	.nv.info,"",@"SHT_CUDA_INFO"
	.align	4


	//----- nvinfo : EIATTR_REGCOUNT
	.align		4
        /*0000*/ 	.byte	0x04, 0x2f
        /*0002*/ 	.short	(.L_6 - .L_5)
	.align		4
.L_5:
        /*0004*/ 	.word	index@(_Z11find_linealPcS_iiPi)
        /*0008*/ 	.word	0x00000034


	//----- nvinfo : EIATTR_FRAME_SIZE
	.align		4
.L_6:
        /*000c*/ 	.byte	0x04, 0x11
        /*000e*/ 	.short	(.L_8 - .L_7)
	.align		4
.L_7:
        /*0010*/ 	.word	index@(_Z11find_linealPcS_iiPi)
        /*0014*/ 	.word	0x00000010


	//----- nvinfo : EIATTR_MIN_STACK_SIZE
	.align		4
.L_8:
        /*0018*/ 	.byte	0x04, 0x12
        /*001a*/ 	.short	(.L_10 - .L_9)
	.align		4
.L_9:
        /*001c*/ 	.word	index@(_Z11find_linealPcS_iiPi)
        /*0020*/ 	.word	0x00000010
.L_10:


//--------------------- .nv.compat                --------------------------
	.section	.nv.compat,"",@"SHT_CUDA_COMPAT_INFO"
	.align	4
        /*0000*/ 	.byte	0x02, 0x09, 0x00, 0x00, 0x02, 0x02, 0x01, 0x00, 0x02, 0x05, 0x05, 0x00, 0x03, 0x07, 0x01, 0x01
        /*0010*/ 	.byte	0x02, 0x03, 0x00, 0x00, 0x02, 0x06, 0x01, 0x00, 0x04, 0x0b, 0x08, 0x00, 0x09, 0x00, 0x00, 0x00
        /*0020*/ 	.byte	0x00, 0x00, 0x00, 0x00


//--------------------- .nv.info._Z11find_linealPcS_iiPi --------------------------
	.section	.nv.info._Z11find_linealPcS_iiPi,"",@"SHT_CUDA_INFO"
	.sectionflags	@""
	.align	4


	//----- nvinfo : EIATTR_CUDA_API_VERSION
	.align		4
        /*0000*/ 	.byte	0x04, 0x37
        /*0002*/ 	.short	(.L_12 - .L_11)
.L_11:
        /*0004*/ 	.word	0x00000082


	//----- nvinfo : EIATTR_KPARAM_INFO
	.align		4
.L_12:
        /*0008*/ 	.byte	0x04, 0x17
        /*000a*/ 	.short	(.L_14 - .L_13)
.L_13:
        /*000c*/ 	.word	0x00000000
        /*0010*/ 	.short	0x0004
        /*0012*/ 	.short	0x0018
        /*0014*/ 	.byte	0x00, 0xf5, 0x21, 0x00


	//----- nvinfo : EIATTR_KPARAM_INFO
	.align		4
.L_14:
        /*0018*/ 	.byte	0x04, 0x17
        /*001a*/ 	.short	(.L_16 - .L_15)
.L_15:
        /*001c*/ 	.word	0x00000000
        /*0020*/ 	.short	0x0003
        /*0022*/ 	.short	0x0014
        /*0024*/ 	.byte	0x00, 0xf0, 0x11, 0x00


	//----- nvinfo : EIATTR_KPARAM_INFO
	.align		4
.L_16:
        /*0028*/ 	.byte	0x04, 0x17
        /*002a*/ 	.short	(.L_18 - .L_17)
.L_17:
        /*002c*/ 	.word	0x00000000
        /*0030*/ 	.short	0x0002
        /*0032*/ 	.short	0x0010
        /*0034*/ 	.byte	0x00, 0xf0, 0x11, 0x00


	//----- nvinfo : EIATTR_KPARAM_INFO
	.align		4
.L_18:
        /*0038*/ 	.byte	0x04, 0x17
        /*003a*/ 	.short	(.L_20 - .L_19)
.L_19:
        /*003c*/ 	.word	0x00000000
        /*0040*/ 	.short	0x0001
        /*0042*/ 	.short	0x0008
        /*0044*/ 	.byte	0x00, 0xf5, 0x21, 0x00


	//----- nvinfo : EIATTR_KPARAM_INFO
	.align		4
.L_20:
        /*0048*/ 	.byte	0x04, 0x17
        /*004a*/ 	.short	(.L_22 - .L_21)
.L_21:
        /*004c*/ 	.word	0x00000000
        /*0050*/ 	.short	0x0000
        /*0052*/ 	.short	0x0000
        /*0054*/ 	.byte	0x00, 0xf5, 0x21, 0x00


	//----- nvinfo : EIATTR_SPARSE_MMA_MASK
	.align		4
.L_22:
        /*0058*/ 	.byte	0x03, 0x50
        /*005a*/ 	.short	0x0000


	//----- nvinfo : EIATTR_MAXREG_COUNT
	.align		4
        /*005c*/ 	.byte	0x03, 0x1b
        /*005e*/ 	.short	0x00ff


	//----- nvinfo : EIATTR_EXTERNS
	.align		4
        /*0060*/ 	.byte	0x04, 0x0f
        /*0062*/ 	.short	(.L_24 - .L_23)


	//   ....[0]....
	.align		4
.L_23:
        /*0064*/ 	.word	index@(vprintf)


	//----- nvinfo : EIATTR_MERCURY_ISA_VERSION
	.align		4
.L_24:
        /*0068*/ 	.byte	0x03, 0x5f
        /*006a*/ 	.short	0x0101


	//----- nvinfo : EIATTR_VRC_CTA_INIT_COUNT
	.align		4
        /*006c*/ 	.byte	0x02, 0x4a
	.zero		1
	.zero		1


	//----- nvinfo : EIATTR_SYSCALL_OFFSETS
	.align		4
        /*0070*/ 	.byte	0x04, 0x46
        /*0072*/ 	.short	(.L_26 - .L_25)


	//   ....[0]....
.L_25:
        /*0074*/ 	.word	0x00000180


	//   ....[1]....
        /*0078*/ 	.word	0x00000220


	//   ....[2]....
        /*007c*/ 	.word	0x000005e0


	//   ....[3]....
        /*0080*/ 	.word	0x000007a0


	//   ....[4]....
        /*0084*/ 	.word	0x00000990


	//   ....[5]....
        /*0088*/ 	.word	0x00000af0


	//   ....[6]....
        /*008c*/ 	.word	0x00000d00


	//   ....[7]....
        /*0090*/ 	.word	0x00000e60


	//   ....[8]....
        /*0094*/ 	.word	0x00001090


	//   ....[9]....
        /*0098*/ 	.word	0x000011f0


	//   ....[10]....
        /*009c*/ 	.word	0x00001500


	//   ....[11]....
        /*00a0*/ 	.word	0x00001730


	//   ....[12]....
        /*00a4*/ 	.word	0x00001a10


	//   ....[13]....
        /*00a8*/ 	.word	0x00001bb0


	//   ....[14]....
        /*00ac*/ 	.word	0x00001e60


	//   ....[15]....
        /*00b0*/ 	.word	0x00002000


	//   ....[16]....
        /*00b4*/ 	.word	0x00002200


	//   ....[17]....
        /*00b8*/ 	.word	0x00002390


	//   ....[18]....
        /*00bc*/ 	.word	0x00002400


	//   ....[19]....
        /*00c0*/ 	.word	0x00002470


	//   ....[20]....
        /*00c4*/ 	.word	0x000024e0


	//   ....[21]....
        /*00c8*/ 	.word	0x000025f0


	//   ....[22]....
        /*00cc*/ 	.word	0x000026a0


	//----- nvinfo : EIATTR_EXIT_INSTR_OFFSETS
	.align		4
.L_26:
        /*00d0*/ 	.byte	0x04, 0x1c
        /*00d2*/ 	.short	(.L_28 - .L_27)


	//   ....[0]....
.L_27:
        /*00d4*/ 	.word	0x00000100


	//   ....[1]....
        /*00d8*/ 	.word	0x000026b0


	//----- nvinfo : EIATTR_CRS_STACK_SIZE
	.align		4
.L_28:
        /*00dc*/ 	.byte	0x04, 0x1e
        /*00de*/ 	.short	(.L_30 - .L_29)
.L_29:
        /*00e0*/ 	.word	0x00000000


	//----- nvinfo : EIATTR_CBANK_PARAM_SIZE
	.align		4
.L_30:
        /*00e4*/ 	.byte	0x03, 0x19
        /*00e6*/ 	.short	0x0020


	//----- nvinfo : EIATTR_PARAM_CBANK
	.align		4
        /*00e8*/ 	.byte	0x04, 0x0a
        /*00ea*/ 	.short	(.L_32 - .L_31)
	.align		4
.L_31:
        /*00ec*/ 	.word	index@(.nv.constant0._Z11find_linealPcS_iiPi)
        /*00f0*/ 	.short	0x0380
        /*00f2*/ 	.short	0x0020


	//----- nvinfo : EIATTR_SW_WAR
	.align		4
.L_32:
        /*00f4*/ 	.byte	0x04, 0x36
        /*00f6*/ 	.short	(.L_34 - .L_33)
.L_33:
        /*00f8*/ 	.word	0x00000008
.L_34:


//--------------------- .nv.callgraph             --------------------------
	.section	.nv.callgraph,"",@"SHT_CUDA_CALLGRAPH"
	.align	4
	.sectionentsize	8
	.align		4
        /*0000*/ 	.word	0x00000000
	.align		4
        /*0004*/ 	.word	0xffffffff
	.align		4
        /*0008*/ 	.word	index@(_Z11find_linealPcS_iiPi)
	.align		4
        /*000c*/ 	.word	index@(vprintf)
	.align		4
        /*0010*/ 	.word	0x00000000
	.align		4
        /*0014*/ 	.word	0xfffffffe
	.align		4
        /*0018*/ 	.word	0x00000000
	.align		4
        /*001c*/ 	.word	0xfffffffd
	.align		4
        /*0020*/ 	.word	0x00000000
	.align		4
        /*0024*/ 	.word	0xfffffffc


//--------------------- .nv.constant4             --------------------------
	.section	.nv.constant4,"a",@progbits
	.align	8
	.align		8
.nv.constant4:
        /*0000*/ 	.dword	vprintf
	.align		8
        /*0008*/ 	.dword	$str
	.align		8
        /*0010*/ 	.dword	$str$1
	.align		8
        /*0018*/ 	.dword	$str$2
	.align		8
        /*0020*/ 	.dword	$str$3
	.align		8
        /*0028*/ 	.dword	$str$4


//--------------------- .text._Z11find_linealPcS_iiPi --------------------------
	.section	.text._Z11find_linealPcS_iiPi,"ax",@progbits
	.align	128
        .global         _Z11find_linealPcS_iiPi
        .type           _Z11find_linealPcS_iiPi,@function
        .size           _Z11find_linealPcS_iiPi,(.L_x_42 - _Z11find_linealPcS_iiPi)
        .other          _Z11find_linealPcS_iiPi,@"STO_CUDA_ENTRY STV_DEFAULT"
_Z11find_linealPcS_iiPi:
.text._Z11find_linealPcS_iiPi:
[----:B------:R-:W0:Y:S01]  /*0000*/  LDC R1, c[0x0][0x37c] ;  /* 0x0000df00ff017b82 */ /* 0x000e220000000800 */
[----:B------:R-:W1:Y:S01]  /*0010*/  S2R R0, SR_CTAID.X ;  /* 0x0000000000007919 */ /* 0x000e620000002500 */
[----:B------:R-:W2:Y:S01]  /*0020*/  LDCU UR5, c[0x0][0x2fc] ;  /* 0x00005f80ff0577ac */ /* 0x000ea20008000800 */
[----:B0-----:R-:W-:Y:S01]  /*0030*/  VIADD R1, R1, 0xfffffff0 ;  /* 0xfffffff001017836 */ /* 0x001fe20000000000 */
[----:B------:R-:W1:Y:S01]  /*0040*/  S2R R3, SR_TID.X ;  /* 0x0000000000037919 */ /* 0x000e620000002100 */
[----:B------:R-:W1:Y:S01]  /*0050*/  LDCU UR6, c[0x0][0x360] ;  /* 0x00006c00ff0677ac */ /* 0x000e620008000800 */
[----:B------:R-:W0:Y:S01]  /*0060*/  S2R R2, SR_CTAID.Y ;  /* 0x0000000000027919 */ /* 0x000e220000002600 */
[----:B------:R-:W0:Y:S01]  /*0070*/  LDCU UR7, c[0x0][0x364] ;  /* 0x00006c80ff0777ac */ /* 0x000e220008000800 */
[----:B------:R-:W0:Y:S01]  /*0080*/  S2R R5, SR_TID.Y ;  /* 0x0000000000057919 */ /* 0x000e220000002200 */
[----:B------:R-:W3:Y:S01]  /*0090*/  LDCU UR4, c[0x0][0x2f8] ;  /* 0x00005f00ff0477ac */ /* 0x000ee20008000800 */
[----:B-1----:R-:W-:-:S05]  /*00a0*/  IMAD R0, R0, UR6, R3 ;  /* 0x0000000600007c24 */ /* 0x002fca000f8e0203 */
[----:B------:R-:W-:Y:S01]  /*00b0*/  ISETP.NE.AND P0, PT, R0, 0x1, PT ;  /* 0x000000010000780c */ /* 0x000fe20003f05270 */
[----:B0-----:R-:W-:-:S05]  /*00c0*/  IMAD R2, R2, UR7, R5 ;  /* 0x0000000702027c24 */ /* 0x001fca000f8e0205 */
[----:B------:R-:W-:Y:S02]  /*00d0*/  ISETP.NE.OR P0, PT, R2, 0x1, P0 ;  /* 0x000000010200780c */ /* 0x000fe40000705670 */
[----:B---3--:R-:W-:-:S05]  /*00e0*/  IADD3 R2, P1, PT, R1, UR4, RZ ;  /* 0x0000000401027c10 */ /* 0x008fca000ff3e0ff */
[----:B--2---:R-:W-:-:S06]  /*00f0*/  IMAD.X R22, RZ, RZ, UR5, P1 ;  /* 0x00000005ff167e24 */ /* 0x004fcc00088e06ff */
[----:B------:R-:W-:Y:S05]  /*0100*/  @P0 EXIT ;  /* 0x000000000000094d */ /* 0x000fea0003800000 */
[----:B------:R-:W-:Y:S01]  /*0110*/  MOV R16, 0x0 ;  /* 0x0000000000107802 */ /* 0x000fe20000000f00 */
[----:B------:R-:W0:Y:S01]  /*0120*/  LDCU.64 UR4, c[0x4][0x8] ;  /* 0x01000100ff0477ac */ /* 0x000e220008000a00 */
[----:B------:R-:W-:Y:S02]  /*0130*/  CS2R R6, SRZ ;  /* 0x0000000000067805 */ /* 0x000fe4000001ff00 */
[----:B------:R1:W2:Y:S01]  /*0140*/  LDC.64 R8, c[0x4][R16] ;  /* 0x0100000010087b82 */ /* 0x0002a20000000a00 */
[----:B0-----:R-:W-:Y:S02]  /*0150*/  IMAD.U32 R4, RZ, RZ, UR4 ;  /* 0x00000004ff047e24 */ /* 0x001fe4000f8e00ff */
[----:B-1----:R-:W-:-:S07]  /*0160*/  IMAD.U32 R5, RZ, RZ, UR5 ;  /* 0x00000005ff057e24 */ /* 0x002fce000f8e00ff */
[----:B------:R-:W-:-:S07]  /*0170*/  LEPC R20, `(.L_x_0) ;  /* 0x000000001014794e */ /* 0x000fce0000000000 */
[----:B--2---:R-:W-:Y:S05]  /*0180*/  CALL.ABS.NOINC R8 ;  /* 0x0000000008007343 */ /* 0x004fea0003c00000 */
.L_x_0:
[----:B------:R-:W0:Y:S01]  /*0190*/  LDC.64 R8, c[0x0][0x390] ;  /* 0x0000e400ff087b82 */ /* 0x000e220000000a00 */
[----:B------:R-:W1:Y:S01]  /*01a0*/  LDCU.64 UR4, c[0x4][0x10] ;  /* 0x01000200ff0477ac */ /* 0x000e620008000a00 */
[----:B------:R-:W-:Y:S02]  /*01b0*/  IMAD.MOV.U32 R6, RZ, RZ, R2 ;  /* 0x000000ffff067224 */ /* 0x000fe400078e0002 */
[----:B------:R-:W-:-:S04]  /*01c0*/  IMAD.MOV.U32 R7, RZ, RZ, R22 ;  /* 0x000000ffff077224 */ /* 0x000fc800078e0016 */
[----:B------:R-:W2:Y:S01]  /*01d0*/  LDC.64 R16, c[0x4][R16] ;  /* 0x0100000010107b82 */ /* 0x000ea20000000a00 */
[----:B-1----:R-:W-:Y:S02]  /*01e0*/  IMAD.U32 R4, RZ, RZ, UR4 ;  /* 0x00000004ff047e24 */ /* 0x002fe4000f8e00ff */
[----:B------:R-:W-:Y:S01]  /*01f0*/  IMAD.U32 R5, RZ, RZ, UR5 ;  /* 0x00000005ff057e24 */ /* 0x000fe2000f8e00ff */
[----:B0-----:R0:W-:Y:S06]  /*0200*/  STL.64 [R1], R8 ;  /* 0x0000000801007387 */ /* 0x0011ec0000100a00 */
[----:B------:R-:W-:-:S07]  /*0210*/  LEPC R20, `(.L_x_1) ;  /* 0x000000001014794e */ /* 0x000fce0000000000 */
[----:B0-2---:R-:W-:Y:S05]  /*0220*/  CALL.ABS.NOINC R16 ;  /* 0x0000000010007343 */ /* 0x005fea0003c00000 */
.L_x_1:
[----:B------:R-:W0:Y:S02]  /*0230*/  LDC R0, c[0x0][0x390] ;  /* 0x0000e400ff007b82 */ /* 0x000e240000000800 */
[----:B0-----:R-:W-:-:S13]  /*0240*/  ISETP.GE.AND P0, PT, R0, 0x2, PT ;  /* 0x000000020000780c */ /* 0x001fda0003f06270 */
[----:B------:R-:W-:Y:S05]  /*0250*/  @!P0 BRA `(.L_x_2) ;  /* 0x0000002000f48947 */ /* 0x000fea0003800000 */
[----:B------:R-:W0:Y:S01]  /*0260*/  LDCU UR4, c[0x0][0x394] ;  /* 0x00007280ff0477ac */ /* 0x000e220008000800 */
[----:B------:R-:W-:Y:S01]  /*0270*/  BSSY.RECONVERGENT B8, `(.L_x_2) ;  /* 0x000023b000087945 */ /* 0x000fe20003800200 */
[----:B0-----:R-:W-:-:S09]  /*0280*/  UISETP.GE.AND UP0, UPT, UR4, 0x2, UPT ;  /* 0x000000020400788c */ /* 0x001fd2000bf06270 */
[----:B------:R-:W-:Y:S05]  /*0290*/  BRA.U !UP0, `(.L_x_3) ;  /* 0x0000001d08f47547 */ /* 0x000fea000b800000 */
[----:B------:R-:W-:Y:S01]  /*02a0*/  BSSY.RECONVERGENT B7, `(.L_x_4) ;  /* 0x00001fb000077945 */ /* 0x000fe20003800200 */
[----:B------:R-:W-:-:S07]  /*02b0*/  IMAD.MOV.U32 R23, RZ, RZ, 0x1 ;  /* 0x00000001ff177424 */ /* 0x000fce00078e00ff */
.L_x_30:
[----:B------:R-:W0:Y:S01]  /*02c0*/  LDCU UR4, c[0x0][0x394] ;  /* 0x00007280ff0477ac */ /* 0x000e220008000800 */
[----:B------:R-:W-:Y:S01]  /*02d0*/  IMAD.MOV.U32 R33, RZ, RZ, 0x1 ;  /* 0x00000001ff217424 */ /* 0x000fe200078e00ff */
[----:B------:R-:W1:Y:S01]  /*02e0*/  LDCU.64 UR6, c[0x0][0x380] ;  /* 0x00007000ff0677ac */ /* 0x000e620008000a00 */
[----:B------:R-:W2:Y:S01]  /*02f0*/  LDCU UR5, c[0x0][0x394] ;  /* 0x00007280ff0577ac */ /* 0x000ea20008000800 */
[----:B0-----:R-:W-:-:S04]  /*0300*/  UIADD3 UR8, UPT, UPT, UR4, -0x2, URZ ;  /* 0xfffffffe04087890 */ /* 0x001fc8000fffe0ff */
[----:B------:R-:W-:Y:S01]  /*0310*/  UISETP.GE.U32.AND UP0, UPT, UR8, 0x3, UPT ;  /* 0x000000030800788c */ /* 0x000fe2000bf06070 */
[C---:B-1----:R-:W-:Y:S01]  /*0320*/  IADD3 R34, P0, PT, R23.reuse, UR6, RZ ;  /* 0x0000000617227c10 */ /* 0x042fe2000ff1e0ff */
[----:B--2---:R-:W-:-:S03]  /*0330*/  IMAD R28, R23, UR5, RZ ;  /* 0x00000005171c7c24 */ /* 0x004fc6000f8e02ff */
[----:B------:R-:W-:Y:S01]  /*0340*/  LEA.HI.X.SX32 R35, R23, UR7, 0x1, P0 ;  /* 0x0000000717237c11 */ /* 0x000fe200080f0eff */
[----:B------:R-:W-:-:S03]  /*0350*/  VIADD R29, R28, -UR5 ;  /* 0x800000051c1d7c36 */ /* 0x000fc60008000000 */
[----:B------:R-:W-:Y:S05]  /*0360*/  BRA.U !UP0, `(.L_x_5) ;  /* 0x00000011081c7547 */ /* 0x000fea000b800000 */
[----:B------:R-:W0:Y:S01]  /*0370*/  LDC.64 R4, c[0x0][0x398] ;  /* 0x0000e600ff047b82 */ /* 0x000e220000000a00 */
[----:B------:R-:W-:Y:S01]  /*0380*/  UIADD3 UR4, UPT, UPT, UR4, -0x1, URZ ;  /* 0xffffffff04047890 */ /* 0x000fe2000fffe0ff */
[----:B------:R-:W-:Y:S01]  /*0390*/  BSSY.RECONVERGENT B6, `(.L_x_6) ;  /* 0x0000103000067945 */ /* 0x000fe20003800200 */
[----:B------:R-:W-:Y:S02]  /*03a0*/  IMAD.MOV.U32 R32, RZ, RZ, 0x1 ;  /* 0x00000001ff207424 */ /* 0x000fe400078e00ff */
[----:B------:R-:W-:Y:S01]  /*03b0*/  ULOP3.LUT UR4, UR4, 0xfffffffc, URZ, 0xc0, !UPT ;  /* 0xfffffffc04047892 */ /* 0x000fe2000f8ec0ff */
[----:B------:R-:W-:Y:S02]  /*03c0*/  IMAD.MOV.U32 R30, RZ, RZ, 0x2 ;  /* 0x00000002ff1e7424 */ /* 0x000fe400078e00ff */
[----:B------:R-:W-:Y:S01]  /*03d0*/  IMAD.MOV.U32 R17, RZ, RZ, R28 ;  /* 0x000000ffff117224 */ /* 0x000fe200078e001c */
[----:B------:R-:W-:Y:S01]  /*03e0*/  UIADD3 UR4, UPT, UPT, -UR4, URZ, URZ ;  /* 0x000000ff04047290 */ /* 0x000fe2000fffe1ff */
[----:B------:R-:W-:-:S05]  /*03f0*/  IMAD.MOV.U32 R18, RZ, RZ, R29 ;  /* 0x000000ffff127224 */ /* 0x000fca00078e001d */
[----:B------:R-:W-:Y:S02]  /*0400*/  IMAD.U32 R31, RZ, RZ, UR4 ;  /* 0x00000004ff1f7e24 */ /* 0x000fe4000f8e00ff */
[----:B0-----:R-:W-:-:S03]  /*0410*/  IMAD.WIDE.U32 R4, R28, 0x4, R4 ;  /* 0x000000041c047825 */ /* 0x001fc600078e0004 */
[----:B------:R-:W-:-:S05]  /*0420*/  IADD3 R10, P0, PT, R4, 0x8, RZ ;  /* 0x00000008040a7810 */ /* 0x000fca0007f1e0ff */
[----:B------:R-:W-:-:S08]  /*0430*/  IMAD.X R11, RZ, RZ, R5, P0 ;  /* 0x000000ffff0b7224 */ /* 0x000fd000000e0605 */
.L_x_15:
[----:B0-----:R-:W0:Y:S01]  /*0440*/  LDCU.64 UR6, c[0x0][0x398] ;  /* 0x00007300ff0677ac */ /* 0x001e220008000a00 */
[----:B------:R-:W-:Y:S01]  /*0450*/  MOV R8, 0x0 ;  /* 0x0000000000087802 */ /* 0x000fe20000000f00 */
[----:B------:R-:W-:Y:S01]  /*0460*/  VIADD R16, R17, 0x1 ;  /* 0x0000000111107836 */ /* 0x000fe20000000000 */
[----:B------:R-:W-:Y:S01]  /*0470*/  SHF.R.S32.HI R0, RZ, 0x1f, R32 ;  /* 0x0000001fff007819 */ /* 0x000fe20000011420 */
[----:B------:R-:W-:Y:S01]  /*0480*/  VIADD R19, R18, 0x1 ;  /* 0x0000000112137836 */ /* 0x000fe20000000000 */
[----:B------:R-:W1:Y:S01]  /*0490*/  LDCU.64 UR4, c[0x0][0x388] ;  /* 0x00007100ff0477ac */ /* 0x000e620008000a00 */
[CC--:B------:R-:W-:Y:S01]  /*04a0*/  IADD3 R5, P0, PT, R29.reuse, R32.reuse, RZ ;  /* 0x000000201d057210 */ /* 0x0c0fe20007f1e0ff */
[----:B------:R-:W2:Y:S01]  /*04b0*/  LDC.64 R8, c[0x4][R8] ;  /* 0x0100000008087b82 */ /* 0x000ea20000000a00 */
[C---:B------:R-:W-:Y:S01]  /*04c0*/  IADD3 R3, P1, PT, R28.reuse, R32, RZ ;  /* 0x000000201c037210 */ /* 0x040fe20007f3e0ff */
[----:B------:R3:W-:Y:S01]  /*04d0*/  STL.128 [R1], R16 ;  /* 0x0000001001007387 */ /* 0x0007e20000100c00 */
[----:B------:R-:W4:Y:S01]  /*04e0*/  LDCU.64 UR8, c[0x4][0x18] ;  /* 0x01000300ff0877ac */ /* 0x000f220008000a00 */
[-C--:B------:R-:W-:Y:S01]  /*04f0*/  LEA.HI.X.SX32 R6, R29, R0.reuse, 0x1, P0 ;  /* 0x000000001d067211 */ /* 0x080fe200000f0eff */
[----:B------:R-:W-:Y:S01]  /*0500*/  IMAD.MOV.U32 R7, RZ, RZ, R22 ;  /* 0x000000ffff077224 */ /* 0x000fe200078e0016 */
[----:B------:R-:W-:Y:S01]  /*0510*/  LEA.HI.X.SX32 R4, R28, R0, 0x1, P1 ;  /* 0x000000001c047211 */ /* 0x000fe200008f0eff */
[----:B------:R-:W-:-:S02]  /*0520*/  IMAD.MOV.U32 R42, RZ, RZ, R10 ;  /* 0x000000ffff2a7224 */ /* 0x000fc400078e000a */
[----:B------:R-:W-:Y:S01]  /*0530*/  IMAD.MOV.U32 R43, RZ, RZ, R11 ;  /* 0x000000ffff2b7224 */ /* 0x000fe200078e000b */
[----:B0-----:R-:W-:Y:S02]  /*0540*/  LEA R38, P0, R5, UR6, 0x2 ;  /* 0x0000000605267c11 */ /* 0x001fe4000f8010ff */
[----:B------:R-:W-:Y:S02]  /*0550*/  LEA R48, P1, R3, UR6, 0x2 ;  /* 0x0000000603307c11 */ /* 0x000fe4000f8210ff */
[----:B------:R-:W-:Y:S01]  /*0560*/  LEA.HI.X R39, R5, UR7, R6, 0x2, P0 ;  /* 0x0000000705277c11 */ /* 0x000fe200080f1406 */
[----:B------:R-:W-:Y:S01]  /*0570*/  IMAD.MOV.U32 R6, RZ, RZ, R2 ;  /* 0x000000ffff067224 */ /* 0x000fe200078e0002 */
[----:B-1----:R-:W-:Y:S02]  /*0580*/  IADD3 R40, P0, PT, R32, UR4, RZ ;  /* 0x0000000420287c10 */ /* 0x002fe4000ff1e0ff */
[----:B------:R-:W-:Y:S01]  /*0590*/  LEA.HI.X R49, R3, UR7, R4, 0x2, P1 ;  /* 0x0000000703317c11 */ /* 0x000fe200088f1404 */
[----:B----4-:R-:W-:Y:S01]  /*05a0*/  IMAD.U32 R4, RZ, RZ, UR8 ;  /* 0x00000008ff047e24 */ /* 0x010fe2000f8e00ff */
[----:B------:R-:W-:Y:S01]  /*05b0*/  IADD3.X R41, PT, PT, R0, UR5, RZ, P0, !PT ;  /* 0x0000000500297c10 */ /* 0x000fe200087fe4ff */
[----:B---3--:R-:W-:-:S08]  /*05c0*/  IMAD.U32 R5, RZ, RZ, UR9 ;  /* 0x00000009ff057e24 */ /* 0x008fd0000f8e00ff */
[----:B------:R-:W-:-:S07]  /*05d0*/  LEPC R20, `(.L_x_7) ;  /* 0x000000001014794e */ /* 0x000fce0000000000 */
[----:B--2---:R-:W-:Y:S05]  /*05e0*/  CALL.ABS.NOINC R8 ;  /* 0x0000000008007343 */ /* 0x004fea0003c00000 */
.L_x_7:
[----:B------:R-:W0:Y:S01]  /*05f0*/  LDC.64 R36, c[0x0][0x358] ;  /* 0x0000d600ff247b82 */ /* 0x000e220000000a00 */
[----:B------:R-:W-:Y:S02]  /*0600*/  VIADD R25, R17, 0x1 ;  /* 0x0000000111197836 */ /* 0x000fe40000000000 */
[----:B------:R-:W-:-:S05]  /*0610*/  VIADD R26, R18, 0x1 ;  /* 0x00000001121a7836 */ /* 0x000fca0000000000 */
[----:B------:R-:W1:Y:S01]  /*0620*/  LDC.64 R44, c[0x0][0x398] ;  /* 0x0000e600ff2c7b82 */ /* 0x000e620000000a00 */
[C---:B0-----:R-:W-:Y:S02]  /*0630*/  R2UR UR6, R36.reuse ;  /* 0x00000000240672ca */ /* 0x041fe400000e0000 */
[C---:B------:R-:W-:Y:S02]  /*0640*/  R2UR UR7, R37.reuse ;  /* 0x00000000250772ca */ /* 0x040fe400000e0000 */
[C---:B------:R-:W-:Y:S02]  /*0650*/  R2UR UR8, R36.reuse ;  /* 0x00000000240872ca */ /* 0x040fe400000e0000 */
[----:B------:R-:W-:Y:S02]  /*0660*/  R2UR UR9, R37 ;  /* 0x00000000250972ca */ /* 0x000fe400000e0000 */
[----:B------:R-:W-:Y:S01]  /*0670*/  R2UR UR4, R36 ;  /* 0x00000000240472ca */ /* 0x000fe200000e0000 */
[----:B-1----:R-:W-:Y:S01]  /*0680*/  IMAD.WIDE.U32 R46, R25, 0x4, R44 ;  /* 0x00000004192e7825 */ /* 0x002fe200078e002c */
[----:B------:R-:W-:-:S02]  /*0690*/  R2UR UR5, R37 ;  /* 0x00000000250572ca */ /* 0x000fc400000e0000 */
[----:B------:R-:W-:Y:S01]  /*06a0*/  R2UR UR10, R36 ;  /* 0x00000000240a72ca */ /* 0x000fe200000e0000 */
[----:B------:R-:W-:Y:S01]  /*06b0*/  IMAD.WIDE R44, R26, 0x4, R44 ;  /* 0x000000041a2c7825 */ /* 0x000fe200078e022c */
[----:B------:R-:W-:Y:S01]  /*06c0*/  R2UR UR11, R37 ;  /* 0x00000000250b72ca */ /* 0x000fe200000e0000 */
[----:B------:R-:W2:Y:S04]  /*06d0*/  LDG.E R9, desc[UR6][R48.64+-0x4] ;  /* 0xfffffc0630097981 */ /* 0x000ea8000c1e1900 */
[----:B------:R-:W2:Y:S04]  /*06e0*/  LDG.E R10, desc[UR8][R38.64+-0x4] ;  /* 0xfffffc08260a7981 */ /* 0x000ea8000c1e1900 */
[----:B------:R-:W2:Y:S01]  /*06f0*/  LDG.E R8, desc[UR4][R46.64] ;  /* 0x000000042e087981 */ /* 0x000ea2000c1e1900 */
[----:B------:R-:W-:Y:S01]  /*0700*/  MOV R12, 0x0 ;  /* 0x00000000000c7802 */ /* 0x000fe20000000f00 */
[----:B------:R-:W0:Y:S02]  /*0710*/  LDCU.64 UR4, c[0x4][0x20] ;  /* 0x01000400ff0477ac */ /* 0x000e240008000a00 */
[----:B------:R-:W2:Y:S01]  /*0720*/  LDG.E R11, desc[UR10][R44.64] ;  /* 0x0000000a2c0b7981 */ /* 0x000ea2000c1e1900 */
[----:B------:R-:W-:-:S02]  /*0730*/  IMAD.MOV.U32 R6, RZ, RZ, R2 ;  /* 0x000000ffff067224 */ /* 0x000fc400078e0002 */
[----:B------:R-:W1:Y:S01]  /*0740*/  LDC.64 R12, c[0x4][R12] ;  /* 0x010000000c0c7b82 */ /* 0x000e620000000a00 */
[----:B------:R-:W-:Y:S02]  /*0750*/  IMAD.MOV.U32 R7, RZ, RZ, R22 ;  /* 0x000000ffff077224 */ /* 0x000fe400078e0016 */
[----:B0-----:R-:W-:Y:S02]  /*0760*/  IMAD.U32 R4, RZ, RZ, UR4 ;  /* 0x00000004ff047e24 */ /* 0x001fe4000f8e00ff */
[----:B------:R-:W-:Y:S01]  /*0770*/  IMAD.U32 R5, RZ, RZ, UR5 ;  /* 0x00000005ff057e24 */ /* 0x000fe2000f8e00ff */
[----:B-12---:R0:W-:Y:S06]  /*0780*/  STL.128 [R1], R8 ;  /* 0x0000000801007387 */ /* 0x0061ec0000100c00 */
[----:B------:R-:W-:-:S07]  /*0790*/  LEPC R20, `(.L_x_8) ;  /* 0x000000001014794e */ /* 0x000fce0000000000 */
[----:B0-----:R-:W-:Y:S05]  /*07a0*/  CALL.ABS.NOINC R12 ;  /* 0x000000000c007343 */ /* 0x001fea0003c00000 */
.L_x_8:
[C---:B------:R-:W-:Y:S02]  /*07b0*/  R2UR UR4, R36.reuse ;  /* 0x00000000240472ca */ /* 0x040fe400000e0000 */
[C---:B------:R-:W-:Y:S02]  /*07c0*/  R2UR UR5, R37.reuse ;  /* 0x00000000250572ca */ /* 0x040fe400000e0000 */
[C---:B------:R-:W-:Y:S02]  /*07d0*/  R2UR UR6, R36.reuse ;  /* 0x00000000240672ca */ /* 0x040fe400000e0000 */
[C---:B------:R-:W-:Y:S02]  /*07e0*/  R2UR UR7, R37.reuse ;  /* 0x00000000250772ca */ /* 0x040fe400000e0000 */
[----:B------:R-:W-:Y:S02]  /*07f0*/  R2UR UR8, R36 ;  /* 0x00000000240872ca */ /* 0x000fe400000e0000 */
[----:B------:R-:W-:-:S05]  /*0800*/  R2UR UR9, R37 ;  /* 0x00000000250972ca */ /* 0x000fca00000e0000 */
[----:B------:R-:W2:Y:S04]  /*0810*/  LDG.E.U8 R0, desc[UR4][R34.64+-0x1] ;  /* 0xffffff0422007981 */ /* 0x000ea8000c1e1100 */
[----:B------:R-:W2:Y:S04]  /*0820*/  LDG.E.U8 R3, desc[UR6][R40.64+-0x1] ;  /* 0xffffff0628037981 */ /* 0x000ea8000c1e1100 */
[----:B------:R-:W3:Y:S04]  /*0830*/  LDG.E R4, desc[UR8][R38.64+-0x4] ;  /* 0xfffffc0826047981 */ /* 0x000ee8000c1e1900 */
[----:B------:R-:W4:Y:S01]  /*0840*/  LDG.E R48, desc[UR4][R48.64+-0x4] ;  /* 0xfffffc0430307981 */ /* 0x000f22000c1e1900 */
[----:B--2---:R-:W-:Y:S01]  /*0850*/  ISETP.NE.AND P0, PT, R0, R3, PT ;  /* 0x000000030000720c */ /* 0x004fe20003f05270 */
[----:B---3--:R-:W-:-:S12]  /*0860*/  VIADD R3, R4, 0x1 ;  /* 0x0000000104037836 */ /* 0x008fd80000000000 */
[----:B------:R-:W-:-:S05]  /*0870*/  @P0 VIADD R3, R4, 0xffffffff ;  /* 0xffffffff04030836 */ /* 0x000fca0000000000 */
[----:B----4-:R-:W-:-:S13]  /*0880*/  ISETP.GE.AND P0, PT, R48, R3, PT ;  /* 0x000000033000720c */ /* 0x010fda0003f06270 */
[----:B------:R-:W-:Y:S02]  /*0890*/  @P0 R2UR UR4, R36 ;  /* 0x00000000240402ca */ /* 0x000fe400000e0000 */
[----:B------:R-:W-:-:S13]  /*08a0*/  @P0 R2UR UR5, R37 ;  /* 0x00000000250502ca */ /* 0x000fda00000e0000 */
[----:B------:R-:W2:Y:S01]  /*08b0*/  @P0 LDG.E R0, desc[UR4][R44.64] ;  /* 0x000000042c000981 */ /* 0x000ea2000c1e1900 */
[----:B------:R-:W-:Y:S01]  /*08c0*/  MOV R8, 0x0 ;  /* 0x0000000000087802 */ /* 0x000fe20000000f00 */
[----:B------:R-:W-:Y:S01]  /*08d0*/  VIADD R24, R17, 0x2 ;  /* 0x0000000211187836 */ /* 0x000fe20000000000 */
[----:B------:R-:W0:Y:S01]  /*08e0*/  LDCU.64 UR4, c[0x4][0x18] ;  /* 0x01000300ff0477ac */ /* 0x000e220008000a00 */
[----:B------:R-:W-:Y:S02]  /*08f0*/  VIADD R27, R18, 0x2 ;  /* 0x00000002121b7836 */ /* 0x000fe40000000000 */
[----:B------:R-:W-:Y:S01]  /*0900*/  IMAD.MOV.U32 R6, RZ, RZ, R2 ;  /* 0x000000ffff067224 */ /* 0x000fe200078e0002 */
[----:B------:R-:W1:Y:S01]  /*0910*/  LDC.64 R8, c[0x4][R8] ;  /* 0x0100000008087b82 */ /* 0x000e620000000a00 */
[----:B------:R-:W-:Y:S01]  /*0920*/  IMAD.MOV.U32 R7, RZ, RZ, R22 ;  /* 0x000000ffff077224 */ /* 0x000fe200078e0016 */
[----:B------:R3:W-:Y:S01]  /*0930*/  STL.128 [R1], R24 ;  /* 0x0000001801007387 */ /* 0x0007e20000100c00 */
[----:B0-----:R-:W-:-:S02]  /*0940*/  IMAD.U32 R4, RZ, RZ, UR4 ;  /* 0x00000004ff047e24 */ /* 0x001fc4000f8e00ff */
[----:B------:R-:W-:Y:S01]  /*0950*/  IMAD.U32 R5, RZ, RZ, UR5 ;  /* 0x00000005ff057e24 */ /* 0x000fe2000f8e00ff */
[----:B--2---:R-:W-:-:S05]  /*0960*/  @P0 VIMNMX R3, PT, PT, R48, R0, !PT ;  /* 0x0000000030030248 */ /* 0x004fca0007fe0100 */
[----:B-1----:R3:W-:Y:S02]  /*0970*/  STG.E desc[UR6][R46.64], R3 ;  /* 0x000000032e007986 */ /* 0x0027e4000c101906 */
[----:B------:R-:W-:-:S07]  /*0980*/  LEPC R20, `(.L_x_9) ;  /* 0x000000001014794e */ /* 0x000fce0000000000 */
[----:B---3--:R-:W-:Y:S05]  /*0990*/  CALL.ABS.NOINC R8 ;  /* 0x0000000008007343 */ /* 0x008fea0003c00000 */
.L_x_9:
[C---:B------:R-:W-:Y:S02]  /*09a0*/  R2UR UR4, R36.reuse ;  /* 0x00000000240472ca */ /* 0x040fe400000e0000 */
[C---:B------:R-:W-:Y:S02]  /*09b0*/  R2UR UR5, R37.reuse ;  /* 0x00000000250572ca */ /* 0x040fe400000e0000 */
[C---:B------:R-:W-:Y:S02]  /*09c0*/  R2UR UR6, R36.reuse ;  /* 0x00000000240672ca */ /* 0x040fe400000e0000 */
[C---:B------:R-:W-:Y:S02]  /*09d0*/  R2UR UR7, R37.reuse ;  /* 0x00000000250772ca */ /* 0x040fe400000e0000 */
[----:B------:R-:W-:Y:S02]  /*09e0*/  R2UR UR8, R36 ;  /* 0x00000000240872ca */ /* 0x000fe400000e0000 */
[----:B------:R-:W-:-:S02]  /*09f0*/  R2UR UR9, R37 ;  /* 0x00000000250972ca */ /* 0x000fc400000e0000 */
[----:B------:R-:W-:Y:S02]  /*0a00*/  R2UR UR10, R36 ;  /* 0x00000000240a72ca */ /* 0x000fe400000e0000 */
[----:B------:R-:W-:Y:S01]  /*0a10*/  R2UR UR11, R37 ;  /* 0x00000000250b72ca */ /* 0x000fe200000e0000 */
[----:B------:R-:W2:Y:S01]  /*0a20*/  LDG.E R8, desc[UR4][R42.64] ;  /* 0x000000042a087981 */ /* 0x000ea2000c1e1900 */
[----:B------:R-:W-:Y:S01]  /*0a30*/  MOV R12, 0x0 ;  /* 0x00000000000c7802 */ /* 0x000fe20000000f00 */
[----:B------:R-:W0:Y:S02]  /*0a40*/  LDCU.64 UR4, c[0x4][0x20] ;  /* 0x01000400ff0477ac */ /* 0x000e240008000a00 */
[----:B------:R-:W2:Y:S04]  /*0a50*/  LDG.E R9, desc[UR6][R46.64] ;  /* 0x000000062e097981 */ /* 0x000ea8000c1e1900 */
[----:B------:R-:W2:Y:S04]  /*0a60*/  LDG.E R10, desc[UR8][R44.64] ;  /* 0x000000082c0a7981 */ /* 0x000ea8000c1e1900 */
[----:B------:R-:W2:Y:S01]  /*0a70*/  LDG.E R11, desc[UR10][R38.64+0x4] ;  /* 0x0000040a260b7981 */ /* 0x000ea2000c1e1900 */
[----:B------:R-:W1:Y:S01]  /*0a80*/  LDC.64 R12, c[0x4][R12] ;  /* 0x010000000c0c7b82 */ /* 0x000e620000000a00 */
[----:B------:R-:W-:-:S02]  /*0a90*/  IMAD.MOV.U32 R6, RZ, RZ, R2 ;  /* 0x000000ffff067224 */ /* 0x000fc400078e0002 */
[----:B------:R-:W-:Y:S02]  /*0aa0*/  IMAD.MOV.U32 R7, RZ, RZ, R22 ;  /* 0x000000ffff077224 */ /* 0x000fe400078e0016 */
[----:B0-----:R-:W-:Y:S02]  /*0ab0*/  IMAD.U32 R4, RZ, RZ, UR4 ;  /* 0x00000004ff047e24 */ /* 0x001fe4000f8e00ff */
[----:B------:R-:W-:Y:S01]  /*0ac0*/  IMAD.U32 R5, RZ, RZ, UR5 ;  /* 0x00000005ff057e24 */ /* 0x000fe2000f8e00ff */
[----:B-12---:R0:W-:Y:S06]  /*0ad0*/  STL.128 [R1], R8 ;  /* 0x0000000801007387 */ /* 0x0061ec0000100c00 */
[----:B------:R-:W-:-:S07]  /*0ae0*/  LEPC R20, `(.L_x_10) ;  /* 0x000000001014794e */ /* 0x000fce0000000000 */
[----:B0-----:R-:W-:Y:S05]  /*0af0*/  CALL.ABS.NOINC R12 ;  /* 0x000000000c007343 */ /* 0x001fea0003c00000 */
.L_x_10:
        /* <DEDUP_REMOVED lines=18> */
[C---:B------:R-:W-:Y:S01]  /*0c20*/  VIADD R25, R17.reuse, 0x2 ;  /* 0x0000000211197836 */ /* 0x040fe20000000000 */
[----:B------:R-:W0:Y:S01]  /*0c30*/  LDCU.64 UR4, c[0x4][0x18] ;  /* 0x01000300ff0477ac */ /* 0x000e220008000a00 */
[C---:B------:R-:W-:Y:S02]  /*0c40*/  VIADD R26, R18.reuse, 0x2 ;  /* 0x00000002121a7836 */ /* 0x040fe40000000000 */
[----:B------:R-:W-:Y:S01]  /*0c50*/  VIADD R24, R17, 0x3 ;  /* 0x0000000311187836 */ /* 0x000fe20000000000 */
[----:B------:R-:W1:Y:S01]  /*0c60*/  LDC.64 R8, c[0x4][R8] ;  /* 0x0100000008087b82 */ /* 0x000e620000000a00 */
[----:B------:R-:W-:Y:S02]  /*0c70*/  VIADD R27, R18, 0x3 ;  /* 0x00000003121b7836 */ /* 0x000fe40000000000 */
[----:B------:R-:W-:-:S02]  /*0c80*/  IMAD.MOV.U32 R6, RZ, RZ, R2 ;  /* 0x000000ffff067224 */ /* 0x000fc400078e0002 */
[----:B------:R-:W-:Y:S01]  /*0c90*/  IMAD.MOV.U32 R7, RZ, RZ, R22 ;  /* 0x000000ffff077224 */ /* 0x000fe200078e0016 */
[----:B------:R3:W-:Y:S01]  /*0ca0*/  STL.128 [R1], R24 ;  /* 0x0000001801007387 */ /* 0x0007e20000100c00 */
[----:B0-----:R-:W-:Y:S02]  /*0cb0*/  IMAD.U32 R4, RZ, RZ, UR4 ;  /* 0x00000004ff047e24 */ /* 0x001fe4000f8e00ff */
[----:B------:R-:W-:Y:S01]  /*0cc0*/  IMAD.U32 R5, RZ, RZ, UR5 ;  /* 0x00000005ff057e24 */ /* 0x000fe2000f8e00ff */
[----:B--2---:R-:W-:-:S05]  /*0cd0*/  @P0 VIMNMX R3, PT, PT, R46, R0, !PT ;  /* 0x000000002e030248 */ /* 0x004fca0007fe0100 */
[----:B-1----:R3:W-:Y:S02]  /*0ce0*/  STG.E desc[UR6][R42.64], R3 ;  /* 0x000000032a007986 */ /* 0x0027e4000c101906 */
[----:B------:R-:W-:-:S07]  /*0cf0*/  LEPC R20, `(.L_x_11) ;  /* 0x000000001014794e */ /* 0x000fce0000000000 */
[----:B---3--:R-:W-:Y:S05]  /*0d00*/  CALL.ABS.NOINC R8 ;  /* 0x0000000008007343 */ /* 0x008fea0003c00000 */
.L_x_11:
        /* <DEDUP_REMOVED lines=22> */
.L_x_12:
        /* <DEDUP_REMOVED lines=17> */
[----:B------:R-:W-:Y:S01]  /*0f80*/  VIADD R17, R17, 0x4 ;  /* 0x0000000411117836 */ /* 0x000fe20000000000 */
[----:B------:R-:W-:Y:S01]  /*0f90*/  MOV R12, 0x0 ;  /* 0x00000000000c7802 */ /* 0x000fe20000000f00 */
[----:B------:R-:W-:Y:S01]  /*0fa0*/  VIADD R18, R18, 0x4 ;  /* 0x0000000412127836 */ /* 0x000fe20000000000 */
[----:B------:R-:W0:Y:S01]  /*0fb0*/  LDCU.64 UR4, c[0x4][0x18] ;  /* 0x01000300ff0477ac */ /* 0x000e220008000a00 */
[----:B------:R-:W-:Y:S02]  /*0fc0*/  IMAD.MOV.U32 R9, RZ, RZ, R24 ;  /* 0x000000ffff097224 */ /* 0x000fe400078e0018 */
[----:B------:R-:W-:Y:S01]  /*0fd0*/  IMAD.MOV.U32 R10, RZ, RZ, R27 ;  /* 0x000000ffff0a7224 */ /* 0x000fe200078e001b */
[----:B------:R-:W1:Y:S01]  /*0fe0*/  LDC.64 R12, c[0x4][R12] ;  /* 0x010000000c0c7b82 */ /* 0x000e620000000a00 */
[----:B------:R-:W-:Y:S02]  /*0ff0*/  IMAD.MOV.U32 R8, RZ, RZ, R17 ;  /* 0x000000ffff087224 */ /* 0x000fe400078e0011 */
[----:B------:R-:W-:-:S02]  /*1000*/  IMAD.MOV.U32 R11, RZ, RZ, R18 ;  /* 0x000000ffff0b7224 */ /* 0x000fc400078e0012 */
[----:B------:R-:W-:Y:S02]  /*1010*/  IMAD.MOV.U32 R6, RZ, RZ, R2 ;  /* 0x000000ffff067224 */ /* 0x000fe400078e0002 */
[----:B------:R-:W-:Y:S01]  /*1020*/  IMAD.MOV.U32 R7, RZ, RZ, R22 ;  /* 0x000000ffff077224 */ /* 0x000fe200078e0016 */
[----:B------:R3:W-:Y:S01]  /*1030*/  STL.128 [R1], R8 ;  /* 0x0000000801007387 */ /* 0x0007e20000100c00 */
[----:B0-----:R-:W-:Y:S01]  /*1040*/  IMAD.U32 R4, RZ, RZ, UR4 ;  /* 0x00000004ff047e24 */ /* 0x001fe2000f8e00ff */
[----:B--2---:R-:W-:Y:S01]  /*1050*/  @P0 VIMNMX R3, PT, PT, R5, R0, !PT ;  /* 0x0000000005030248 */ /* 0x004fe20007fe0100 */
[----:B------:R-:W-:-:S04]  /*1060*/  IMAD.U32 R5, RZ, RZ, UR5 ;  /* 0x00000005ff057e24 */ /* 0x000fc8000f8e00ff */
[----:B-1----:R3:W-:Y:S03]  /*1070*/  STG.E desc[UR6][R42.64+0x4], R3 ;  /* 0x000004032a007986 */ /* 0x0027e6000c101906 */
[----:B------:R-:W-:-:S07]  /*1080*/  LEPC R20, `(.L_x_13) ;  /* 0x000000001014794e */ /* 0x000fce0000000000 */
[----:B---3--:R-:W-:Y:S05]  /*1090*/  CALL.ABS.NOINC R12 ;  /* 0x000000000c007343 */ /* 0x008fea0003c00000 */
.L_x_13:
        /* <DEDUP_REMOVED lines=22> */
.L_x_14:
        /* <DEDUP_REMOVED lines=18> */
[----:B------:R-:W-:Y:S01]  /*1320*/  R2UR UR4, R36 ;  /* 0x00000000240472ca */ /* 0x000fe200000e0000 */
[----:B------:R-:W-:Y:S01]  /*1330*/  VIADD R32, R32, 0x4 ;  /* 0x0000000420207836 */ /* 0x000fe20000000000 */
[----:B------:R-:W-:Y:S01]  /*1340*/  R2UR UR5, R37 ;  /* 0x00000000250572ca */ /* 0x000fe200000e0000 */
[----:B------:R-:W-:Y:S01]  /*1350*/  VIADD R30, R30, 0x4 ;  /* 0x000000041e1e7836 */ /* 0x000fe20000000000 */
[----:B------:R-:W-:-:S05]  /*1360*/  IADD3 R10, P1, PT, R42, 0x10, RZ ;  /* 0x000000102a0a7810 */ /* 0x000fca0007f3e0ff */
[----:B------:R-:W-:Y:S01]  /*1370*/  IMAD.X R11, RZ, RZ, R43, P1 ;  /* 0x000000ffff0b7224 */ /* 0x000fe200008e062b */
[----:B--2---:R-:W-:Y:S02]  /*1380*/  @P0 VIMNMX R5, PT, PT, R4, R0, !PT ;  /* 0x0000000004050248 */ /* 0x004fe40007fe0100 */
[----:B------:R-:W-:-:S03]  /*1390*/  ISETP.NE.AND P0, PT, R31, RZ, PT ;  /* 0x000000ff1f00720c */ /* 0x000fc60003f05270 */
[----:B------:R0:W-:Y:S10]  /*13a0*/  STG.E desc[UR4][R42.64+0x8], R5 ;  /* 0x000008052a007986 */ /* 0x0001f4000c101904 */
[----:B------:R-:W-:Y:S05]  /*13b0*/  @P0 BRA `(.L_x_15) ;  /* 0xfffffff000200947 */ /* 0x000fea000383ffff */
[----:B------:R-:W-:Y:S05]  /*13c0*/  BSYNC.RECONVERGENT B6 ;  /* 0x0000000000067941 */ /* 0x000fea0003800200 */
.L_x_6:
[----:B------:R-:W-:-:S07]  /*13d0*/  VIADD R33, R30, 0xffffffff ;  /* 0xffffffff1e217836 */ /* 0x000fce0000000000 */
.L_x_5:
[----:B------:R-:W1:Y:S02]  /*13e0*/  LDC R0, c[0x0][0x394] ;  /* 0x0000e500ff007b82 */ /* 0x000e640000000800 */
[----:B-1----:R-:W-:-:S05]  /*13f0*/  VIADD R0, R0, 0xffffffff ;  /* 0xffffffff00007836 */ /* 0x002fca0000000000 */
[----:B------:R-:W-:-:S04]  /*1400*/  LOP3.LUT R32, R0, 0x3, RZ, 0xc0, !PT ;  /* 0x0000000300207812 */ /* 0x000fc800078ec0ff */
[----:B------:R-:W-:-:S13]  /*1410*/  ISETP.NE.AND P0, PT, R32, RZ, PT ;  /* 0x000000ff2000720c */ /* 0x000fda0003f05270 */
[----:B------:R-:W-:Y:S05]  /*1420*/  @!P0 BRA `(.L_x_16) ;  /* 0x0000000c00588947 */ /* 0x000fea0003800000 */
[--C-:B------:R-:W-:Y:S01]  /*1430*/  IMAD.IADD R16, R28, 0x1, R33.reuse ;  /* 0x000000011c107824 */ /* 0x100fe200078e0221 */
[----:B------:R-:W-:Y:S01]  /*1440*/  MOV R24, 0x0 ;  /* 0x0000000000187802 */ /* 0x000fe20000000f00 */
[----:B------:R-:W-:Y:S01]  /*1450*/  IMAD.IADD R19, R29, 0x1, R33 ;  /* 0x000000011d137824 */ /* 0x000fe200078e0221 */
[----:B------:R-:W1:Y:S01]  /*1460*/  LDCU.64 UR4, c[0x4][0x18] ;  /* 0x01000300ff0477ac */ /* 0x000e620008000a00 */
[----:B------:R-:W-:Y:S01]  /*1470*/  VIADD R17, R16, 0xffffffff ;  /* 0xffffffff10117836 */ /* 0x000fe20000000000 */
[----:B------:R2:W3:Y:S01]  /*1480*/  LDC.64 R8, c[0x4][R24] ;  /* 0x0100000018087b82 */ /* 0x0004e20000000a00 */
[----:B------:R-:W-:Y:S02]  /*1490*/  VIADD R18, R19, 0xffffffff ;  /* 0xffffffff13127836 */ /* 0x000fe40000000000 */
[----:B------:R-:W-:Y:S02]  /*14a0*/  IMAD.MOV.U32 R6, RZ, RZ, R2 ;  /* 0x000000ffff067224 */ /* 0x000fe400078e0002 */
[----:B------:R-:W-:Y:S01]  /*14b0*/  IMAD.MOV.U32 R7, RZ, RZ, R22 ;  /* 0x000000ffff077224 */ /* 0x000fe200078e0016 */
[----:B------:R2:W-:Y:S01]  /*14c0*/  STL.128 [R1], R16 ;  /* 0x0000001001007387 */ /* 0x0005e20000100c00 */
[----:B-1----:R-:W-:-:S02]  /*14d0*/  IMAD.U32 R4, RZ, RZ, UR4 ;  /* 0x00000004ff047e24 */ /* 0x002fc4000f8e00ff */
[----:B0-----:R-:W-:-:S07]  /*14e0*/  IMAD.U32 R5, RZ, RZ, UR5 ;  /* 0x00000005ff057e24 */ /* 0x001fce000f8e00ff */
[----:B------:R-:W-:-:S07]  /*14f0*/  LEPC R20, `(.L_x_17) ;  /* 0x000000001014794e */ /* 0x000fce0000000000 */
[----:B--23--:R-:W-:Y:S05]  /*1500*/  CALL.ABS.NOINC R8 ;  /* 0x0000000008007343 */ /* 0x00cfea0003c00000 */
.L_x_17:
[----:B------:R-:W0:Y:S01]  /*1510*/  LDC.64 R30, c[0x0][0x358] ;  /* 0x0000d600ff1e7b82 */ /* 0x000e220000000a00 */
[----:B------:R-:W1:Y:S01]  /*1520*/  LDCU.64 UR4, c[0x0][0x398] ;  /* 0x00007300ff0477ac */ /* 0x000e620008000a00 */
[----:B------:R-:W-:Y:S02]  /*1530*/  SHF.R.S32.HI R4, RZ, 0x1f, R33 ;  /* 0x0000001fff047819 */ /* 0x000fe40000011421 */
[CC--:B------:R-:W-:Y:S02]  /*1540*/  IADD3 R0, P1, PT, R29.reuse, R33.reuse, RZ ;  /* 0x000000211d007210 */ /* 0x0c0fe40007f3e0ff */
[C---:B------:R-:W-:Y:S02]  /*1550*/  IADD3 R3, P0, PT, R28.reuse, R33, RZ ;  /* 0x000000211c037210 */ /* 0x040fe40007f1e0ff */
[----:B------:R-:W2:Y:S01]  /*1560*/  LDC.64 R42, c[0x0][0x398] ;  /* 0x0000e600ff2a7b82 */ /* 0x000ea20000000a00 */
[-C--:B------:R-:W-:Y:S02]  /*1570*/  LEA.HI.X.SX32 R29, R29, R4.reuse, 0x1, P1 ;  /* 0x000000041d1d7211 */ /* 0x080fe400008f0eff */
[----:B------:R-:W-:-:S02]  /*1580*/  LEA.HI.X.SX32 R4, R28, R4, 0x1, P0 ;  /* 0x000000041c047211 */ /* 0x000fc400000f0eff */
[C---:B-1----:R-:W-:Y:S02]  /*1590*/  LEA R38, P0, R3.reuse, UR4, 0x2 ;  /* 0x0000000403267c11 */ /* 0x042fe4000f8010ff */
[----:B------:R-:W-:Y:S02]  /*15a0*/  LEA R36, P1, R0, UR4, 0x2 ;  /* 0x0000000400247c11 */ /* 0x000fe4000f8210ff */
[----:B------:R-:W-:Y:S02]  /*15b0*/  LEA.HI.X R39, R3, UR5, R4, 0x2, P0 ;  /* 0x0000000503277c11 */ /* 0x000fe400080f1404 */
[C---:B0-----:R-:W-:Y:S02]  /*15c0*/  R2UR UR6, R30.reuse ;  /* 0x000000001e0672ca */ /* 0x041fe400000e0000 */
[----:B------:R-:W-:Y:S02]  /*15d0*/  R2UR UR7, R31 ;  /* 0x000000001f0772ca */ /* 0x000fe400000e0000 */
[----:B------:R-:W-:-:S02]  /*15e0*/  R2UR UR12, R30 ;  /* 0x000000001e0c72ca */ /* 0x000fc400000e0000 */
[C---:B------:R-:W-:Y:S01]  /*15f0*/  R2UR UR13, R31.reuse ;  /* 0x000000001f0d72ca */ /* 0x040fe200000e0000 */
[--C-:B--2---:R-:W-:Y:S01]  /*1600*/  IMAD.WIDE.U32 R26, R16, 0x4, R42.reuse ;  /* 0x00000004101a7825 */ /* 0x104fe200078e002a */
[C---:B------:R-:W-:Y:S02]  /*1610*/  R2UR UR8, R30.reuse ;  /* 0x000000001e0872ca */ /* 0x040fe400000e0000 */
[----:B------:R-:W-:Y:S01]  /*1620*/  R2UR UR9, R31 ;  /* 0x000000001f0972ca */ /* 0x000fe200000e0000 */
[----:B------:R-:W-:Y:S01]  /*1630*/  IMAD.WIDE R42, R19, 0x4, R42 ;  /* 0x00000004132a7825 */ /* 0x000fe200078e022a */
[----:B------:R-:W-:Y:S02]  /*1640*/  R2UR UR10, R30 ;  /* 0x000000001e0a72ca */ /* 0x000fe400000e0000 */
[----:B------:R-:W-:Y:S01]  /*1650*/  R2UR UR11, R31 ;  /* 0x000000001f0b72ca */ /* 0x000fe200000e0000 */
[----:B------:R-:W2:Y:S01]  /*1660*/  LDG.E R8, desc[UR6][R26.64] ;  /* 0x000000061a087981 */ /* 0x000ea2000c1e1900 */
[----:B------:R-:W-:Y:S01]  /*1670*/  LEA.HI.X R37, R0, UR5, R29, 0x2, P1 ;  /* 0x0000000500257c11 */ /* 0x000fe200088f141d */
[----:B------:R-:W0:Y:S01]  /*1680*/  LDC.64 R24, c[0x4][R24] ;  /* 0x0100000018187b82 */ /* 0x000e220000000a00 */
[----:B------:R-:W1:Y:S01]  /*1690*/  LDCU.64 UR4, c[0x4][0x20] ;  /* 0x01000400ff0477ac */ /* 0x000e620008000a00 */
[----:B------:R-:W2:Y:S04]  /*16a0*/  LDG.E R11, desc[UR12][R42.64] ;  /* 0x0000000c2a0b7981 */ /* 0x000ea8000c1e1900 */
[----:B------:R-:W2:Y:S04]  /*16b0*/  LDG.E R9, desc[UR8][R38.64+-0x4] ;  /* 0xfffffc0826097981 */ /* 0x000ea8000c1e1900 */
[----:B------:R-:W2:Y:S01]  /*16c0*/  LDG.E R10, desc[UR10][R36.64+-0x4] ;  /* 0xfffffc0a240a7981 */ /* 0x000ea2000c1e1900 */
[----:B------:R-:W-:-:S02]  /*16d0*/  IMAD.MOV.U32 R6, RZ, RZ, R2 ;  /* 0x000000ffff067224 */ /* 0x000fc400078e0002 */
[----:B------:R-:W-:Y:S02]  /*16e0*/  IMAD.MOV.U32 R7, RZ, RZ, R22 ;  /* 0x000000ffff077224 */ /* 0x000fe400078e0016 */
[----:B-1----:R-:W-:Y:S02]  /*16f0*/  IMAD.U32 R4, RZ, RZ, UR4 ;  /* 0x00000004ff047e24 */ /* 0x002fe4000f8e00ff */
[----:B------:R-:W-:Y:S01]  /*1700*/  IMAD.U32 R5, RZ, RZ, UR5 ;  /* 0x00000005ff057e24 */ /* 0x000fe2000f8e00ff */
[----:B0-2---:R1:W-:Y:S06]  /*1710*/  STL.128 [R1], R8 ;  /* 0x0000000801007387 */ /* 0x0053ec0000100c00 */
[----:B------:R-:W-:-:S07]  /*1720*/  LEPC R20, `(.L_x_18) ;  /* 0x000000001014794e */ /* 0x000fce0000000000 */
[----:B-1----:R-:W-:Y:S05]  /*1730*/  CALL.ABS.NOINC R24 ;  /* 0x0000000018007343 */ /* 0x002fea0003c00000 */
.L_x_18:
[----:B------:R-:W0:Y:S01]  /*1740*/  LDCU.64 UR4, c[0x0][0x388] ;  /* 0x00007100ff0477ac */ /* 0x000e220008000a00 */
[C---:B------:R-:W-:Y:S02]  /*1750*/  R2UR UR6, R30.reuse ;  /* 0x000000001e0672ca */ /* 0x040fe400000e0000 */
[C---:B------:R-:W-:Y:S02]  /*1760*/  R2UR UR7, R31.reuse ;  /* 0x000000001f0772ca */ /* 0x040fe400000e0000 */
[C---:B------:R-:W-:Y:S02]  /*1770*/  R2UR UR8, R30.reuse ;  /* 0x000000001e0872ca */ /* 0x040fe400000e0000 */
[----:B------:R-:W-:Y:S02]  /*1780*/  R2UR UR9, R31 ;  /* 0x000000001f0972ca */ /* 0x000fe400000e0000 */
[----:B------:R-:W-:Y:S02]  /*1790*/  SHF.R.S32.HI R0, RZ, 0x1f, R33 ;  /* 0x0000001fff007819 */ /* 0x000fe40000011421 */
[----:B------:R-:W-:-:S02]  /*17a0*/  R2UR UR10, R30 ;  /* 0x000000001e0a72ca */ /* 0x000fc400000e0000 */
[----:B------:R-:W-:Y:S02]  /*17b0*/  R2UR UR11, R31 ;  /* 0x000000001f0b72ca */ /* 0x000fe400000e0000 */
[----:B0-----:R-:W-:-:S04]  /*17c0*/  IADD3 R40, P0, PT, R33, UR4, RZ ;  /* 0x0000000421287c10 */ /* 0x001fc8000ff1e0ff */
[----:B------:R-:W-:Y:S02]  /*17d0*/  IADD3.X R41, PT, PT, R0, UR5, RZ, P0, !PT ;  /* 0x0000000500297c10 */ /* 0x000fe400087fe4ff */
[----:B------:R-:W2:Y:S04]  /*17e0*/  LDG.E.U8 R0, desc[UR6][R34.64+-0x1] ;  /* 0xffffff0622007981 */ /* 0x000ea8000c1e1100 */
[----:B------:R-:W2:Y:S01]  /*17f0*/  LDG.E.U8 R3, desc[UR8][R40.64+-0x1] ;  /* 0xffffff0828037981 */ /* 0x000ea2000c1e1100 */
[----:B------:R-:W-:Y:S02]  /*1800*/  R2UR UR4, R30 ;  /* 0x000000001e0472ca */ /* 0x000fe400000e0000 */
[----:B------:R-:W-:Y:S01]  /*1810*/  R2UR UR5, R31 ;  /* 0x000000001f0572ca */ /* 0x000fe200000e0000 */
[----:B------:R-:W3:-:S12]  /*1820*/  LDG.E R4, desc[UR10][R36.64+-0x4] ;  /* 0xfffffc0a24047981 */ /* 0x000ed8000c1e1900 */
[----:B------:R-:W4:Y:S01]  /*1830*/  LDG.E R6, desc[UR4][R38.64+-0x4] ;  /* 0xfffffc0426067981 */ /* 0x000f22000c1e1900 */
[----:B------:R-:W-:Y:S01]  /*1840*/  BSSY.RECONVERGENT B0, `(.L_x_19) ;  /* 0x000000a000007945 */ /* 0x000fe20003800200 */
[----:B--2---:R-:W-:Y:S01]  /*1850*/  ISETP.NE.AND P0, PT, R0, R3, PT ;  /* 0x000000030000720c */ /* 0x004fe20003f05270 */
[----:B---3--:R-:W-:-:S12]  /*1860*/  VIADD R3, R4, 0x1 ;  /* 0x0000000104037836 */ /* 0x008fd80000000000 */
[----:B------:R-:W-:-:S05]  /*1870*/  @P0 VIADD R3, R4, 0xffffffff ;  /* 0xffffffff04030836 */ /* 0x000fca0000000000 */
[----:B----4-:R-:W-:-:S13]  /*1880*/  ISETP.GE.AND P0, PT, R6, R3, PT ;  /* 0x000000030600720c */ /* 0x010fda0003f06270 */
[----:B------:R-:W-:Y:S05]  /*1890*/  @!P0 BRA `(.L_x_20) ;  /* 0x0000000000108947 */ /* 0x000fea0003800000 */
[----:B------:R-:W-:Y:S02]  /*18a0*/  R2UR UR4, R30 ;  /* 0x000000001e0472ca */ /* 0x000fe400000e0000 */
[----:B------:R-:W-:-:S13]  /*18b0*/  R2UR UR5, R31 ;  /* 0x000000001f0572ca */ /* 0x000fda00000e0000 */
[----:B------:R-:W2:Y:S02]  /*18c0*/  LDG.E R3, desc[UR4][R42.64] ;  /* 0x000000042a037981 */ /* 0x000ea4000c1e1900 */
[----:B--2---:R-:W-:-:S07]  /*18d0*/  VIMNMX R3, PT, PT, R6, R3, !PT ;  /* 0x0000000306037248 */ /* 0x004fce0007fe0100 */
.L_x_20:
[----:B------:R-:W-:Y:S05]  /*18e0*/  BSYNC.RECONVERGENT B0 ;  /* 0x0000000000007941 */ /* 0x000fea0003800200 */
.L_x_19:
[----:B------:R-:W-:Y:S02]  /*18f0*/  R2UR UR4, R30 ;  /* 0x000000001e0472ca */ /* 0x000fe400000e0000 */
[----:B------:R-:W-:Y:S02]  /*1900*/  R2UR UR5, R31 ;  /* 0x000000001f0572ca */ /* 0x000fe400000e0000 */
[----:B------:R-:W-:-:S11]  /*1910*/  ISETP.NE.AND P0, PT, R32, 0x1, PT ;  /* 0x000000012000780c */ /* 0x000fd60003f05270 */
[----:B------:R1:W-:Y:S02]  /*1920*/  STG.E desc[UR4][R26.64], R3 ;  /* 0x000000031a007986 */ /* 0x0003e4000c101904 */
[----:B------:R-:W-:Y:S05]  /*1930*/  @!P0 BRA `(.L_x_16) ;  /* 0x0000000800148947 */ /* 0x000fea0003800000 */
[----:B------:R-:W-:Y:S01]  /*1940*/  MOV R8, 0x0 ;  /* 0x0000000000087802 */ /* 0x000fe20000000f00 */
[----:B------:R-:W-:Y:S01]  /*1950*/  VIADD R24, R16, 0x1 ;  /* 0x0000000110187836 */ /* 0x000fe20000000000 */
[----:B------:R-:W0:Y:S01]  /*1960*/  LDCU.64 UR4, c[0x4][0x18] ;  /* 0x01000300ff0477ac */ /* 0x000e220008000a00 */
[----:B------:R-:W-:Y:S02]  /*1970*/  IMAD.MOV.U32 R25, RZ, RZ, R16 ;  /* 0x000000ffff197224 */ /* 0x000fe400078e0010 */
[----:B-1----:R-:W-:Y:S01]  /*1980*/  VIADD R27, R19, 0x1 ;  /* 0x00000001131b7836 */ /* 0x002fe20000000000 */
[----:B------:R-:W1:Y:S01]  /*1990*/  LDC.64 R8, c[0x4][R8] ;  /* 0x0100000008087b82 */ /* 0x000e620000000a00 */
[----:B------:R-:W-:Y:S02]  /*19a0*/  IMAD.MOV.U32 R26, RZ, RZ, R19 ;  /* 0x000000ffff1a7224 */ /* 0x000fe400078e0013 */
[----:B------:R-:W-:Y:S02]  /*19b0*/  IMAD.MOV.U32 R6, RZ, RZ, R2 ;  /* 0x000000ffff067224 */ /* 0x000fe400078e0002 */
[----:B------:R-:W-:Y:S01]  /*19c0*/  IMAD.MOV.U32 R7, RZ, RZ, R22 ;  /* 0x000000ffff077224 */ /* 0x000fe200078e0016 */
[----:B------:R2:W-:Y:S01]  /*19d0*/  STL.128 [R1], R24 ;  /* 0x0000001801007387 */ /* 0x0005e20000100c00 */
[----:B0-----:R-:W-:-:S02]  /*19e0*/  IMAD.U32 R4, RZ, RZ, UR4 ;  /* 0x00000004ff047e24 */ /* 0x001fc4000f8e00ff */
[----:B------:R-:W-:-:S07]  /*19f0*/  IMAD.U32 R5, RZ, RZ, UR5 ;  /* 0x00000005ff057e24 */ /* 0x000fce000f8e00ff */
[----:B------:R-:W-:-:S07]  /*1a00*/  LEPC R20, `(.L_x_21) ;  /* 0x000000001014794e */ /* 0x000fce0000000000 */
[----:B-12---:R-:W-:Y:S05]  /*1a10*/  CALL.ABS.NOINC R8 ;  /* 0x0000000008007343 */ /* 0x006fea0003c00000 */
.L_x_21:
[----:B------:R-:W0:Y:S01]  /*1a20*/  LDC.64 R4, c[0x0][0x398] ;  /* 0x0000e600ff047b82 */ /* 0x000e220000000a00 */
[C---:B------:R-:W-:Y:S02]  /*1a30*/  R2UR UR4, R30.reuse ;  /* 0x000000001e0472ca */ /* 0x040fe400000e0000 */
[C---:B------:R-:W-:Y:S02]  /*1a40*/  R2UR UR5, R31.reuse ;  /* 0x000000001f0572ca */ /* 0x040fe400000e0000 */
[C---:B------:R-:W-:Y:S02]  /*1a50*/  R2UR UR8, R30.reuse ;  /* 0x000000001e0872ca */ /* 0x040fe400000e0000 */
[C---:B------:R-:W-:Y:S01]  /*1a60*/  R2UR UR9, R31.reuse ;  /* 0x000000001f0972ca */ /* 0x040fe200000e0000 */
[----:B------:R-:W1:Y:S01]  /*1a70*/  LDC R17, c[0x0][0x394] ;  /* 0x0000e500ff117b82 */ /* 0x000e620000000800 */
[----:B------:R-:W-:Y:S02]  /*1a80*/  R2UR UR10, R30 ;  /* 0x000000001e0a72ca */ /* 0x000fe400000e0000 */
[----:B------:R-:W-:-:S02]  /*1a90*/  R2UR UR11, R31 ;  /* 0x000000001f0b72ca */ /* 0x000fc400000e0000 */
[----:B------:R-:W-:Y:S02]  /*1aa0*/  R2UR UR6, R30 ;  /* 0x000000001e0672ca */ /* 0x000fe400000e0000 */
[----:B------:R-:W-:-:S05]  /*1ab0*/  R2UR UR7, R31 ;  /* 0x000000001f0772ca */ /* 0x000fca00000e0000 */
[----:B------:R-:W2:Y:S01]  /*1ac0*/  LDG.E R10, desc[UR8][R42.64] ;  /* 0x000000082a0a7981 */ /* 0x000ea2000c1e1900 */
[----:B0-----:R-:W-:-:S03]  /*1ad0*/  IMAD.WIDE.U32 R24, R24, 0x4, R4 ;  /* 0x0000000418187825 */ /* 0x001fc600078e0004 */
[----:B------:R-:W2:Y:S04]  /*1ae0*/  LDG.E R11, desc[UR10][R36.64+0x4] ;  /* 0x0000040a240b7981 */ /* 0x000ea8000c1e1900 */
[----:B------:R-:W2:Y:S01]  /*1af0*/  LDG.E R8, desc[UR4][R24.64] ;  /* 0x0000000418087981 */ /* 0x000ea2000c1e1900 */
[----:B------:R-:W-:Y:S01]  /*1b00*/  MOV R12, 0x0 ;  /* 0x00000000000c7802 */ /* 0x000fe20000000f00 */
[----:B------:R-:W0:Y:S01]  /*1b10*/  LDCU.64 UR4, c[0x4][0x20] ;  /* 0x01000400ff0477ac */ /* 0x000e220008000a00 */
[----:B-1----:R-:W-:-:S05]  /*1b20*/  IMAD.WIDE.U32 R16, R17, 0x4, R42 ;  /* 0x0000000411107825 */ /* 0x002fca00078e002a */
[----:B------:R-:W2:Y:S01]  /*1b30*/  LDG.E R9, desc[UR6][R16.64] ;  /* 0x0000000610097981 */ /* 0x000ea2000c1e1900 */
[----:B------:R-:W1:Y:S01]  /*1b40*/  LDC.64 R12, c[0x4][R12] ;  /* 0x010000000c0c7b82 */ /* 0x000e620000000a00 */
[----:B------:R-:W-:Y:S02]  /*1b50*/  IMAD.MOV.U32 R6, RZ, RZ, R2 ;  /* 0x000000ffff067224 */ /* 0x000fe400078e0002 */
[----:B------:R-:W-:Y:S02]  /*1b60*/  IMAD.MOV.U32 R7, RZ, RZ, R22 ;  /* 0x000000ffff077224 */ /* 0x000fe400078e0016 */
[----:B0-----:R-:W-:Y:S02]  /*1b70*/  IMAD.U32 R4, RZ, RZ, UR4 ;  /* 0x00000004ff047e24 */ /* 0x001fe4000f8e00ff */
[----:B------:R-:W-:Y:S01]  /*1b80*/  IMAD.U32 R5, RZ, RZ, UR5 ;  /* 0x00000005ff057e24 */ /* 0x000fe2000f8e00ff */
[----:B-12---:R0:W-:Y:S06]  /*1b90*/  STL.128 [R1], R8 ;  /* 0x0000000801007387 */ /* 0x0061ec0000100c00 */
[----:B------:R-:W-:-:S07]  /*1ba0*/  LEPC R20, `(.L_x_22) ;  /* 0x000000001014794e */ /* 0x000fce0000000000 */
[----:B0-----:R-:W-:Y:S05]  /*1bb0*/  CALL.ABS.NOINC R12 ;  /* 0x000000000c007343 */ /* 0x001fea0003c00000 */
.L_x_22:
[C---:B------:R-:W-:Y:S01]  /*1bc0*/  R2UR UR4, R30.reuse ;  /* 0x000000001e0472ca */ /* 0x040fe200000e0000 */
[----:B------:R-:W0:Y:S01]  /*1bd0*/  LDC.64 R4, c[0x0][0x398] ;  /* 0x0000e600ff047b82 */ /* 0x000e220000000a00 */
        /* <DEDUP_REMOVED lines=9> */
[----:B------:R-:W-:Y:S01]  /*1c70*/  BSSY.RECONVERGENT B0, `(.L_x_23) ;  /* 0x000000b000007945 */ /* 0x000fe20003800200 */
[----:B--2---:R-:W-:Y:S01]  /*1c80*/  ISETP.NE.AND P0, PT, R0, R3, PT ;  /* 0x000000030000720c */ /* 0x004fe20003f05270 */
[----:B------:R-:W-:-:S02]  /*1c90*/  IMAD.IADD R0, R28, 0x1, R33 ;  /* 0x000000011c007824 */ /* 0x000fc400078e0221 */
[----:B---3--:R-:W-:-:S10]  /*1ca0*/  VIADD R3, R42, 0x1 ;  /* 0x000000012a037836 */ /* 0x008fd40000000000 */
[----:B------:R-:W-:-:S05]  /*1cb0*/  @P0 VIADD R3, R42, 0xffffffff ;  /* 0xffffffff2a030836 */ /* 0x000fca0000000000 */
[----:B----4-:R-:W-:-:S13]  /*1cc0*/  ISETP.GE.AND P0, PT, R16, R3, PT ;  /* 0x000000031000720c */ /* 0x010fda0003f06270 */
[----:B0-----:R-:W-:Y:S05]  /*1cd0*/  @!P0 BRA `(.L_x_24) ;  /* 0x0000000000108947 */ /* 0x001fea0003800000 */
[----:B------:R-:W-:Y:S02]  /*1ce0*/  R2UR UR4, R30 ;  /* 0x000000001e0472ca */ /* 0x000fe400000e0000 */
[----:B------:R-:W-:-:S13]  /*1cf0*/  R2UR UR5, R31 ;  /* 0x000000001f0572ca */ /* 0x000fda00000e0000 */
[----:B------:R-:W2:Y:S02]  /*1d00*/  LDG.E R3, desc[UR4][R36.64+0x4] ;  /* 0x0000040424037981 */ /* 0x000ea4000c1e1900 */
[----:B--2---:R-:W-:-:S07]  /*1d10*/  VIMNMX R3, PT, PT, R16, R3, !PT ;  /* 0x0000000310037248 */ /* 0x004fce0007fe0100 */
.L_x_24:
[----:B------:R-:W-:Y:S05]  /*1d20*/  BSYNC.RECONVERGENT B0 ;  /* 0x0000000000007941 */ /* 0x000fea0003800200 */
.L_x_23:
[----:B------:R-:W-:Y:S01]  /*1d30*/  R2UR UR4, R30 ;  /* 0x000000001e0472ca */ /* 0x000fe200000e0000 */
[----:B------:R-:W-:Y:S01]  /*1d40*/  VIADD R17, R0, 0x1 ;  /* 0x0000000100117836 */ /* 0x000fe20000000000 */
[----:B------:R-:W-:Y:S02]  /*1d50*/  R2UR UR5, R31 ;  /* 0x000000001f0572ca */ /* 0x000fe400000e0000 */
[----:B------:R-:W-:Y:S01]  /*1d60*/  ISETP.NE.AND P0, PT, R32, 0x2, PT ;  /* 0x000000022000780c */ /* 0x000fe20003f05270 */
[----:B------:R-:W-:-:S10]  /*1d70*/  IMAD.WIDE.U32 R4, R17, 0x4, R4 ;  /* 0x0000000411047825 */ /* 0x000fd400078e0004 */
[----:B------:R2:W-:Y:S02]  /*1d80*/  STG.E desc[UR4][R4.64], R3 ;  /* 0x0000000304007986 */ /* 0x0005e4000c101904 */
[----:B------:R-:W-:Y:S05]  /*1d90*/  @!P0 BRA `(.L_x_16) ;  /* 0x0000000000fc8947 */ /* 0x000fea0003800000 */
[----:B------:R-:W-:Y:S01]  /*1da0*/  VIADD R19, R19, 0x2 ;  /* 0x0000000213137836 */ /* 0x000fe20000000000 */
[----:B------:R-:W-:Y:S01]  /*1db0*/  MOV R24, 0x0 ;  /* 0x0000000000187802 */ /* 0x000fe20000000f00 */
[----:B------:R-:W-:Y:S01]  /*1dc0*/  IMAD.MOV.U32 R18, RZ, RZ, R27 ;  /* 0x000000ffff127224 */ /* 0x000fe200078e001b */
[----:B------:R-:W2:Y:S01]  /*1dd0*/  LDCU.64 UR4, c[0x4][0x18] ;  /* 0x01000300ff0477ac */ /* 0x000ea20008000a00 */
[----:B------:R-:W-:Y:S01]  /*1de0*/  VIADD R16, R0, 0x2 ;  /* 0x0000000200107836 */ /* 0x000fe20000000000 */
[----:B------:R0:W1:Y:S01]  /*1df0*/  LDC.64 R8, c[0x4][R24] ;  /* 0x0100000018087b82 */ /* 0x0000620000000a00 */
[----:B------:R-:W-:Y:S02]  /*1e00*/  IMAD.MOV.U32 R6, RZ, RZ, R2 ;  /* 0x000000ffff067224 */ /* 0x000fe400078e0002 */
[----:B------:R-:W-:Y:S01]  /*1e10*/  IMAD.MOV.U32 R7, RZ, RZ, R22 ;  /* 0x000000ffff077224 */ /* 0x000fe200078e0016 */
[----:B------:R0:W-:Y:S01]  /*1e20*/  STL.128 [R1], R16 ;  /* 0x0000001001007387 */ /* 0x0001e20000100c00 */
[----:B--2---:R-:W-:-:S02]  /*1e30*/  IMAD.U32 R4, RZ, RZ, UR4 ;  /* 0x00000004ff047e24 */ /* 0x004fc4000f8e00ff */
[----:B------:R-:W-:-:S07]  /*1e40*/  IMAD.U32 R5, RZ, RZ, UR5 ;  /* 0x00000005ff057e24 */ /* 0x000fce000f8e00ff */
[----:B------:R-:W-:-:S07]  /*1e50*/  LEPC R20, `(.L_x_25) ;  /* 0x000000001014794e */ /* 0x000fce0000000000 */
[----:B01----:R-:W-:Y:S05]  /*1e60*/  CALL.ABS.NOINC R8 ;  /* 0x0000000008007343 */ /* 0x003fea0003c00000 */
.L_x_25:
[----:B------:R-:W0:Y:S01]  /*1e70*/  LDCU.64 UR4, c[0x0][0x398] ;  /* 0x00007300ff0477ac */ /* 0x000e220008000a00 */
[----:B------:R-:W-:Y:S02]  /*1e80*/  IADD3 R33, P0, PT, R28, R33, RZ ;  /* 0x000000211c217210 */ /* 0x000fe40007f1e0ff */
[C---:B------:R-:W-:Y:S02]  /*1e90*/  R2UR UR8, R30.reuse ;  /* 0x000000001e0872ca */ /* 0x040fe400000e0000 */
[C---:B------:R-:W-:Y:S01]  /*1ea0*/  R2UR UR9, R31.reuse ;  /* 0x000000001f0972ca */ /* 0x040fe200000e0000 */
[----:B------:R-:W-:Y:S01]  /*1eb0*/  IMAD.X R0, RZ, RZ, RZ, P0 ;  /* 0x000000ffff007224 */ /* 0x000fe200000e06ff */
[C---:B------:R-:W-:Y:S02]  /*1ec0*/  R2UR UR10, R30.reuse ;  /* 0x000000001e0a72ca */ /* 0x040fe400000e0000 */
[----:B------:R-:W-:Y:S02]  /*1ed0*/  R2UR UR11, R31 ;  /* 0x000000001f0b72ca */ /* 0x000fe400000e0000 */
[----:B------:R-:W-:-:S02]  /*1ee0*/  R2UR UR12, R30 ;  /* 0x000000001e0c72ca */ /* 0x000fc400000e0000 */
[C---:B------:R-:W-:Y:S02]  /*1ef0*/  R2UR UR13, R31.reuse ;  /* 0x000000001f0d72ca */ /* 0x040fe400000e0000 */
[----:B------:R-:W-:Y:S02]  /*1f00*/  R2UR UR6, R30 ;  /* 0x000000001e0672ca */ /* 0x000fe400000e0000 */
[----:B------:R-:W-:Y:S01]  /*1f10*/  R2UR UR7, R31 ;  /* 0x000000001f0772ca */ /* 0x000fe200000e0000 */
[----:B------:R-:W2:Y:S01]  /*1f20*/  LDG.E R9, desc[UR8][R38.64+0x4] ;  /* 0x0000040826097981 */ /* 0x000ea2000c1e1900 */
[----:B0-----:R-:W-:-:S03]  /*1f30*/  LEA R16, P0, R33, UR4, 0x2 ;  /* 0x0000000421107c11 */ /* 0x001fc6000f8010ff */
[----:B------:R-:W2:Y:S01]  /*1f40*/  LDG.E R10, desc[UR10][R36.64+0x4] ;  /* 0x0000040a240a7981 */ /* 0x000ea2000c1e1900 */
[----:B------:R-:W-:Y:S01]  /*1f50*/  LEA.HI.X R17, R33, UR5, R0, 0x2, P0 ;  /* 0x0000000521117c11 */ /* 0x000fe200080f1400 */
[----:B------:R-:W0:Y:S01]  /*1f60*/  LDC.64 R24, c[0x4][R24] ;  /* 0x0100000018187b82 */ /* 0x000e220000000a00 */
[----:B------:R-:W1:Y:S01]  /*1f70*/  LDCU.64 UR4, c[0x4][0x20] ;  /* 0x01000400ff0477ac */ /* 0x000e620008000a00 */
[----:B------:R-:W2:Y:S04]  /*1f80*/  LDG.E R11, desc[UR12][R36.64+0x8] ;  /* 0x0000080c240b7981 */ /* 0x000ea8000c1e1900 */
[----:B------:R-:W2:Y:S01]  /*1f90*/  LDG.E R8, desc[UR6][R16.64+0x8] ;  /* 0x0000080610087981 */ /* 0x000ea2000c1e1900 */
[----:B------:R-:W-:Y:S02]  /*1fa0*/  IMAD.MOV.U32 R6, RZ, RZ, R2 ;  /* 0x000000ffff067224 */ /* 0x000fe400078e0002 */
[----:B------:R-:W-:-:S02]  /*1fb0*/  IMAD.MOV.U32 R7, RZ, RZ, R22 ;  /* 0x000000ffff077224 */ /* 0x000fc400078e0016 */
[----:B-1----:R-:W-:Y:S02]  /*1fc0*/  IMAD.U32 R4, RZ, RZ, UR4 ;  /* 0x00000004ff047e24 */ /* 0x002fe4000f8e00ff */
[----:B------:R-:W-:Y:S01]  /*1fd0*/  IMAD.U32 R5, RZ, RZ, UR5 ;  /* 0x00000005ff057e24 */ /* 0x000fe2000f8e00ff */
[----:B0-2---:R1:W-:Y:S06]  /*1fe0*/  STL.128 [R1], R8 ;  /* 0x0000000801007387 */ /* 0x0053ec0000100c00 */
[----:B------:R-:W-:-:S07]  /*1ff0*/  LEPC R20, `(.L_x_26) ;  /* 0x000000001014794e */ /* 0x000fce0000000000 */
[----:B-1----:R-:W-:Y:S05]  /*2000*/  CALL.ABS.NOINC R24 ;  /* 0x0000000018007343 */ /* 0x002fea0003c00000 */
.L_x_26:
        /* <DEDUP_REMOVED lines=20> */
.L_x_28:
[----:B------:R-:W-:Y:S05]  /*2150*/  BSYNC.RECONVERGENT B0 ;  /* 0x0000000000007941 */ /* 0x000fea0003800200 */
.L_x_27:
[----:B------:R-:W-:Y:S02]  /*2160*/  R2UR UR4, R30 ;  /* 0x000000001e0472ca */ /* 0x000fe400000e0000 */
[----:B------:R-:W-:-:S13]  /*2170*/  R2UR UR5, R31 ;  /* 0x000000001f0572ca */ /* 0x000fda00000e0000 */
[----:B------:R3:W-:Y:S02]  /*2180*/  STG.E desc[UR4][R16.64+0x8], R3 ;  /* 0x0000080310007986 */ /* 0x0007e4000c101904 */
.L_x_16:
[----:B------:R-:W-:Y:S01]  /*2190*/  MOV R0, 0x0 ;  /* 0x0000000000007802 */ /* 0x000fe20000000f00 */
[----:B------:R-:W2:Y:S01]  /*21a0*/  LDCU.64 UR4, c[0x4][0x28] ;  /* 0x01000500ff0477ac */ /* 0x000ea20008000a00 */
[----:B------:R-:W-:Y:S02]  /*21b0*/  CS2R R6, SRZ ;  /* 0x0000000000067805 */ /* 0x000fe4000001ff00 */
[----:B------:R4:W1:Y:S01]  /*21c0*/  LDC.64 R8, c[0x4][R0] ;  /* 0x0100000000087b82 */ /* 0x0008620000000a00 */
[----:B--2---:R-:W-:Y:S02]  /*21d0*/  IMAD.U32 R4, RZ, RZ, UR4 ;  /* 0x00000004ff047e24 */ /* 0x004fe4000f8e00ff */
[----:B0---4-:R-:W-:-:S07]  /*21e0*/  IMAD.U32 R5, RZ, RZ, UR5 ;  /* 0x00000005ff057e24 */ /* 0x011fce000f8e00ff */
[----:B------:R-:W-:-:S07]  /*21f0*/  LEPC R20, `(.L_x_29) ;  /* 0x000000001014794e */ /* 0x000fce0000000000 */
[----:B-1-3--:R-:W-:Y:S05]  /*2200*/  CALL.ABS.NOINC R8 ;  /* 0x0000000008007343 */ /* 0x00afea0003c00000 */
.L_x_29:
[----:B------:R-:W0:Y:S01]  /*2210*/  LDCU UR4, c[0x0][0x390] ;  /* 0x00007200ff0477ac */ /* 0x000e220008000800 */
[----:B------:R-:W-:-:S05]  /*2220*/  VIADD R23, R23, 0x1 ;  /* 0x0000000117177836 */ /* 0x000fca0000000000 */
[----:B0-----:R-:W-:-:S13]  /*2230*/  ISETP.NE.AND P0, PT, R23, UR4, PT ;  /* 0x0000000417007c0c */ /* 0x001fda000bf05270 */
[----:B------:R-:W-:Y:S05]  /*2240*/  @P0 BRA `(.L_x_30) ;  /* 0xffffffe0001c0947 */ /* 0x000fea000383ffff */
[----:B------:R-:W-:Y:S05]  /*2250*/  BSYNC.RECONVERGENT B7 ;  /* 0x0000000000077941 */ /* 0x000fea0003800200 */
.L_x_4:
[----:B------:R-:W-:Y:S05]  /*2260*/  BRA `(.L_x_31) ;  /* 0x0000000000ec7947 */ /* 0x000fea0003800000 */
.L_x_3:
[C---:B------:R-:W-:Y:S02]  /*2270*/  VIADD R2, R0.reuse, 0xfffffffe ;  /* 0xfffffffe00027836 */ /* 0x040fe40000000000 */
[----:B------:R-:W-:-:S03]  /*2280*/  VIADD R0, R0, 0xffffffff ;  /* 0xffffffff00007836 */ /* 0x000fc60000000000 */
[----:B------:R-:W-:Y:S02]  /*2290*/  ISETP.GE.U32.AND P0, PT, R2, 0x3, PT ;  /* 0x000000030200780c */ /* 0x000fe40003f06070 */
[----:B------:R-:W-:-:S11]  /*22a0*/  LOP3.LUT R16, R0, 0x3, RZ, 0xc0, !PT ;  /* 0x0000000300107812 */ /* 0x000fd600078ec0ff */
[----:B------:R-:W-:Y:S05]  /*22b0*/  @!P0 BRA `(.L_x_32) ;  /* 0x0000000000988947 */ /* 0x000fea0003800000 */
[----:B------:R-:W-:Y:S01]  /*22c0*/  BSSY.RECONVERGENT B6, `(.L_x_32) ;  /* 0x0000025000067945 */ /* 0x000fe20003800200 */
[----:B------:R-:W-:Y:S01]  /*22d0*/  LOP3.LUT R17, R0, 0xfffffffc, RZ, 0xc0, !PT ;  /* 0xfffffffc00117812 */ /* 0x000fe200078ec0ff */
[----:B------:R-:W-:-:S07]  /*22e0*/  IMAD.MOV.U32 R18, RZ, RZ, RZ ;  /* 0x000000ffff127224 */ /* 0x000fce00078e00ff */
.L_x_37:
[----:B------:R-:W-:Y:S01]  /*22f0*/  MOV R2, 0x0 ;  /* 0x0000000000027802 */ /* 0x000fe20000000f00 */
[----:B------:R-:W0:Y:S01]  /*2300*/  LDCU.64 UR4, c[0x4][0x28] ;  /* 0x01000500ff0477ac */ /* 0x000e220008000a00 */
[----:B------:R-:W-:Y:S01]  /*2310*/  VIADD R18, R18, 0x4 ;  /* 0x0000000412127836 */ /* 0x000fe20000000000 */
[----:B------:R-:W-:Y:S01]  /*2320*/  CS2R R6, SRZ ;  /* 0x0000000000067805 */ /* 0x000fe2000001ff00 */
[----:B------:R1:W2:Y:S03]  /*2330*/  LDC.64 R8, c[0x4][R2] ;  /* 0x0100000002087b82 */ /* 0x0002a60000000a00 */
[----:B------:R-:W-:-:S04]  /*2340*/  ISETP.NE.AND P0, PT, R18, R17, PT ;  /* 0x000000111200720c */ /* 0x000fc80003f05270 */
[----:B------:R-:W-:Y:S01]  /*2350*/  P2R R19, PR, RZ, 0x1 ;  /* 0x00000001ff137803 */ /* 0x000fe20000000000 */
[----:B0-----:R-:W-:Y:S02]  /*2360*/  IMAD.U32 R4, RZ, RZ, UR4 ;  /* 0x00000004ff047e24 */ /* 0x001fe4000f8e00ff */
[----:B-1----:R-:W-:-:S07]  /*2370*/  IMAD.U32 R5, RZ, RZ, UR5 ;  /* 0x00000005ff057e24 */ /* 0x002fce000f8e00ff */
[----:B------:R-:W-:-:S07]  /*2380*/  LEPC R20, `(.L_x_33) ;  /* 0x000000001014794e */ /* 0x000fce0000000000 */
[----:B--2---:R-:W-:Y:S05]  /*2390*/  CALL.ABS.NOINC R8 ;  /* 0x0000000008007343 */ /* 0x004fea0003c00000 */
.L_x_33:
[----:B------:R0:W1:Y:S01]  /*23a0*/  LDC.64 R8, c[0x4][R2] ;  /* 0x0100000002087b82 */ /* 0x0000620000000a00 */
[----:B------:R-:W2:Y:S01]  /*23b0*/  LDCU.64 UR4, c[0x4][0x28] ;  /* 0x01000500ff0477ac */ /* 0x000ea20008000a00 */
[----:B------:R-:W-:Y:S01]  /*23c0*/  CS2R R6, SRZ ;  /* 0x0000000000067805 */ /* 0x000fe2000001ff00 */
[----:B--2---:R-:W-:Y:S02]  /*23d0*/  IMAD.U32 R4, RZ, RZ, UR4 ;  /* 0x00000004ff047e24 */ /* 0x004fe4000f8e00ff */
[----:B0-----:R-:W-:-:S07]  /*23e0*/  IMAD.U32 R5, RZ, RZ, UR5 ;  /* 0x00000005ff057e24 */ /* 0x001fce000f8e00ff */
[----:B------:R-:W-:-:S07]  /*23f0*/  LEPC R20, `(.L_x_34) ;  /* 0x000000001014794e */ /* 0x000fce0000000000 */
[----:B-1----:R-:W-:Y:S05]  /*2400*/  CALL.ABS.NOINC R8 ;  /* 0x0000000008007343 */ /* 0x002fea0003c00000 */
.L_x_34:
[----:B------:R0:W1:Y:S01]  /*2410*/  LDC.64 R8, c[0x4][R2] ;  /* 0x0100000002087b82 */ /* 0x0000620000000a00 */
[----:B------:R-:W2:Y:S01]  /*2420*/  LDCU.64 UR4, c[0x4][0x28] ;  /* 0x01000500ff0477ac */ /* 0x000ea20008000a00 */
[----:B------:R-:W-:Y:S01]  /*2430*/  CS2R R6, SRZ ;  /* 0x0000000000067805 */ /* 0x000fe2000001ff00 */
[----:B--2---:R-:W-:Y:S02]  /*2440*/  IMAD.U32 R4, RZ, RZ, UR4 ;  /* 0x00000004ff047e24 */ /* 0x004fe4000f8e00ff */
[----:B0-----:R-:W-:-:S07]  /*2450*/  IMAD.U32 R5, RZ, RZ, UR5 ;  /* 0x00000005ff057e24 */ /* 0x001fce000f8e00ff */
[----:B------:R-:W-:-:S07]  /*2460*/  LEPC R20, `(.L_x_35) ;  /* 0x000000001014794e */ /* 0x000fce0000000000 */
[----:B-1----:R-:W-:Y:S05]  /*2470*/  CALL.ABS.NOINC R8 ;  /* 0x0000000008007343 */ /* 0x002fea0003c00000 */
.L_x_35:
[----:B------:R-:W0:Y:S01]  /*2480*/  LDC.64 R2, c[0x4][R2] ;  /* 0x0100000002027b82 */ /* 0x000e220000000a00 */
[----:B------:R-:W1:Y:S01]  /*2490*/  LDCU.64 UR4, c[0x4][0x28] ;  /* 0x01000500ff0477ac */ /* 0x000e620008000a00 */
[----:B------:R-:W-:Y:S01]  /*24a0*/  CS2R R6, SRZ ;  /* 0x0000000000067805 */ /* 0x000fe2000001ff00 */
[----:B-1----:R-:W-:Y:S02]  /*24b0*/  IMAD.U32 R4, RZ, RZ, UR4 ;  /* 0x00000004ff047e24 */ /* 0x002fe4000f8e00ff */
[----:B------:R-:W-:-:S07]  /*24c0*/  IMAD.U32 R5, RZ, RZ, UR5 ;  /* 0x00000005ff057e24 */ /* 0x000fce000f8e00ff */
[----:B------:R-:W-:-:S07]  /*24d0*/  LEPC R20, `(.L_x_36) ;  /* 0x000000001014794e */ /* 0x000fce0000000000 */
[----:B0-----:R-:W-:Y:S05]  /*24e0*/  CALL.ABS.NOINC R2 ;  /* 0x0000000002007343 */ /* 0x001fea0003c00000 */
.L_x_36:
[----:B------:R-:W-:-:S13]  /*24f0*/  ISETP.NE.AND P6, PT, R19, RZ, PT ;  /* 0x000000ff1300720c */ /* 0x000fda0003fc5270 */
[----:B------:R-:W-:Y:S05]  /*2500*/  @P6 BRA `(.L_x_37) ;  /* 0xfffffffc00786947 */ /* 0x000fea000383ffff */
[----:B------:R-:W-:Y:S05]  /*2510*/  BSYNC.RECONVERGENT B6 ;  /* 0x0000000000067941 */ /* 0x000fea0003800200 */
.L_x_32:
[----:B------:R-:W-:-:S13]  /*2520*/  ISETP.NE.AND P0, PT, R16, RZ, PT ;  /* 0x000000ff1000720c */ /* 0x000fda0003f05270 */
[----:B------:R-:W-:Y:S05]  /*2530*/  @!P0 BRA `(.L_x_31) ;  /* 0x0000000000388947 */ /* 0x000fea0003800000 */
[----:B------:R-:W-:-:S07]  /*2540*/  IMAD.MOV.U32 R17, RZ, RZ, RZ ;  /* 0x000000ffff117224 */ /* 0x000fce00078e00ff */
.L_x_39:
[----:B------:R-:W0:Y:S01]  /*2550*/  LDCU.64 UR4, c[0x4][0x28] ;  /* 0x01000500ff0477ac */ /* 0x000e220008000a00 */
[----:B------:R-:W-:Y:S01]  /*2560*/  VIADD R17, R17, 0x1 ;  /* 0x0000000111117836 */ /* 0x000fe20000000000 */
[----:B------:R-:W-:Y:S02]  /*2570*/  MOV R0, 0x0 ;  /* 0x0000000000007802 */ /* 0x000fe40000000f00 */
[----:B------:R-:W-:Y:S02]  /*2580*/  CS2R R6, SRZ ;  /* 0x0000000000067805 */ /* 0x000fe4000001ff00 */
[----:B------:R-:W-:Y:S01]  /*2590*/  ISETP.NE.AND P0, PT, R17, R16, PT ;  /* 0x000000101100720c */ /* 0x000fe20003f05270 */
[----:B------:R1:W2:Y:S03]  /*25a0*/  LDC.64 R2, c[0x4][R0] ;  /* 0x0100000000027b82 */ /* 0x0002a60000000a00 */
[----:B-1----:R-:W-:Y:S01]  /*25b0*/  P2R R0, PR, RZ, 0x1 ;  /* 0x00000001ff007803 */ /* 0x002fe20000000000 */
[----:B0-----:R-:W-:-:S02]  /*25c0*/  IMAD.U32 R4, RZ, RZ, UR4 ;  /* 0x00000004ff047e24 */ /* 0x001fc4000f8e00ff */
[----:B------:R-:W-:-:S07]  /*25d0*/  IMAD.U32 R5, RZ, RZ, UR5 ;  /* 0x00000005ff057e24 */ /* 0x000fce000f8e00ff */
[----:B------:R-:W-:-:S07]  /*25e0*/  LEPC R20, `(.L_x_38) ;  /* 0x000000001014794e */ /* 0x000fce0000000000 */
[----:B--2---:R-:W-:Y:S05]  /*25f0*/  CALL.ABS.NOINC R2 ;  /* 0x0000000002007343 */ /* 0x004fea0003c00000 */
.L_x_38:
[----:B------:R-:W-:-:S13]  /*2600*/  ISETP.NE.AND P6, PT, R17, R16, PT ;  /* 0x000000101100720c */ /* 0x000fda0003fc5270 */
[----:B------:R-:W-:Y:S05]  /*2610*/  @P6 BRA `(.L_x_39) ;  /* 0xfffffffc00cc6947 */ /* 0x000fea000383ffff */
.L_x_31:
[----:B------:R-:W-:Y:S05]  /*2620*/  BSYNC.RECONVERGENT B8 ;  /* 0x0000000000087941 */ /* 0x000fea0003800200 */
.L_x_2:
        /* <DEDUP_REMOVED lines=8> */
.L_x_40:
[----:B------:R-:W-:Y:S05]  /*26b0*/  EXIT ;  /* 0x000000000000794d */ /* 0x000fea0003800000 */
.L_x_41:
[----:B------:R-:W-:-:S00]  /*26c0*/  BRA `(.L_x_41) ;  /* 0xfffffffc00fc7947 */ /* 0x000fc0000383ffff */
[----:B------:R-:W-:-:S00]  /*26d0*/  NOP ;  /* 0x0000000000007918 */ /* 0x000fc00000000000 */
        /* <DEDUP_REMOVED lines=10> */
.L_x_42:


//--------------------- .nv.global.init           --------------------------
	.section	.nv.global.init,"aw",@progbits
.nv.global.init:
	.type		$str$4,@object
	.size		$str$4,($str$1 - $str$4)
$str$4:
        /*0000*/ 	.byte	0x0a, 0x00
	.type		$str$1,@object
	.size		$str$1,($str - $str$1)
$str$1:
        /*0002*/ 	.byte	0x20, 0x25, 0x64, 0x20, 0x2d, 0x20, 0x25, 0x64, 0x20, 0x0a, 0x00
	.type		$str,@object
	.size		$str,($str$3 - $str)
$str:
        /*000d*/ 	.byte	0x49, 0x6d, 0x20, 0x6c, 0x6f, 0x6f, 0x6b, 0x69, 0x6e, 0x67, 0x20, 0x61, 0x74, 0x20, 0x79, 0x6f
        /*001d*/ 	.byte	0x75, 0x20, 0x0a, 0x00
	.type		$str$3,@object
	.size		$str$3,($str$2 - $str$3)
$str$3:
        /*0021*/ 	.byte	0x28, 0x20, 0x25, 0x64, 0x20, 0x2d, 0x20, 0x25, 0x64, 0x20, 0x2d, 0x20, 0x25, 0x64, 0x20, 0x2d
        /*0031*/ 	.byte	0x20, 0x25, 0x64, 0x20, 0x29, 0x0a, 0x00
	.type		$str$2,@object
	.size		$str$2,(.L_2 - $str$2)
$str$2:
        /*0038*/ 	.byte	0x28, 0x20, 0x25, 0x64, 0x20, 0x2d, 0x20, 0x25, 0x64, 0x20, 0x2d, 0x20, 0x25, 0x64, 0x20, 0x2d
        /*0048*/ 	.byte	0x20, 0x25, 0x64, 0x20, 0x2d, 0x2d, 0x20, 0x29, 0x0a, 0x00
.L_2:


//--------------------- .nv.shared.reserved.0     --------------------------
	.section	.nv.shared.reserved.0,"aw",@nobits
	.weak		__nv_reservedSMEM_offset_0_alias
	.size		__nv_reservedSMEM_offset_0_alias, 0, 64
	.other		__nv_reservedSMEM_offset_0_alias,@"STO_CUDA_RESERVED_SHARED STV_DEFAULT"
__nv_reservedSMEM_offset_0_alias:
	.zero		0
	.zero		64


//--------------------- .nv.constant0._Z11find_linealPcS_iiPi --------------------------
	.section	.nv.constant0._Z11find_linealPcS_iiPi,"a",@progbits
	.sectionflags	@""
	.align	4
.nv.constant0._Z11find_linealPcS_iiPi:
	.zero		928


//--------------------- SYMBOLS --------------------------

	.type		.nv.reservedSmem.offset0,@object
	.size		.nv.reservedSmem.offset0,0x4
	.type		vprintf,@function
